//
// Generated by NVIDIA NVVM Compiler
//
// Compiler Build ID: CL-36424714
// Cuda compilation tools, release 13.0, V13.0.88
// Based on NVVM 20.0.0
//

.version 9.0
.target sm_100
.address_size 64

	// .globl	_Z13diff_6face_v1PKdPdS0_S0_S0_iii
// _ZZ13diff_6face_v1PKdPdS0_S0_S0_iiiE6sm_psi has been demoted

.visible .entry _Z13diff_6face_v1PKdPdS0_S0_S0_iii(
	.param .u64 .ptr .align 1 _Z13diff_6face_v1PKdPdS0_S0_S0_iii_param_0,
	.param .u64 .ptr .align 1 _Z13diff_6face_v1PKdPdS0_S0_S0_iii_param_1,
	.param .u64 .ptr .align 1 _Z13diff_6face_v1PKdPdS0_S0_S0_iii_param_2,
	.param .u64 .ptr .align 1 _Z13diff_6face_v1PKdPdS0_S0_S0_iii_param_3,
	.param .u64 .ptr .align 1 _Z13diff_6face_v1PKdPdS0_S0_S0_iii_param_4,
	.param .u32 _Z13diff_6face_v1PKdPdS0_S0_S0_iii_param_5,
	.param .u32 _Z13diff_6face_v1PKdPdS0_S0_S0_iii_param_6,
	.param .u32 _Z13diff_6face_v1PKdPdS0_S0_S0_iii_param_7
)
{
	.reg .pred 	%p<27>;
	.reg .b32 	%r<139>;
	.reg .b64 	%rd<63>;
	.reg .b64 	%fd<129>;
	// demoted variable
	.shared .align 8 .b8 _ZZ13diff_6face_v1PKdPdS0_S0_S0_iiiE6sm_psi[32768];
	ld.param.u64 	%rd9, [_Z13diff_6face_v1PKdPdS0_S0_S0_iii_param_0];
	ld.param.u64 	%rd10, [_Z13diff_6face_v1PKdPdS0_S0_S0_iii_param_2];
	ld.param.u32 	%r47, [_Z13diff_6face_v1PKdPdS0_S0_S0_iii_param_5];
	ld.param.u32 	%r48, [_Z13diff_6face_v1PKdPdS0_S0_S0_iii_param_6];
	ld.param.u32 	%r49, [_Z13diff_6face_v1PKdPdS0_S0_S0_iii_param_7];
	cvta.to.global.u64 	%rd1, %rd10;
	cvta.to.global.u64 	%rd2, %rd9;
	mov.u32 	%r1, %tid.y;
	mov.u32 	%r50, %tid.x;
	mov.u32 	%r51, %ctaid.z;
	mov.u32 	%r52, %ctaid.y;
	mul.lo.s32 	%r53, %r52, 30;
	mov.u32 	%r54, %ctaid.x;
	mul.lo.s32 	%r55, %r54, %r48;
	mad.lo.s32 	%r56, %r55, 20, %r53;
	mul.lo.s32 	%r57, %r56, %r49;
	mad.lo.s32 	%r58, %r51, 30, %r57;
	cvt.u64.u32 	%rd3, %r58;
	mov.u32 	%r59, %nctaid.x;
	add.s32 	%r60, %r59, -1;
	setp.eq.s32 	%p5, %r54, %r60;
	mad.lo.s32 	%r61, %r54, -20, %r47;
	add.s32 	%r62, %r61, -1;
	selp.b32 	%r3, %r62, 21, %p5;
	mov.u32 	%r63, %nctaid.y;
	add.s32 	%r64, %r63, -1;
	setp.eq.s32 	%p6, %r52, %r64;
	mad.lo.s32 	%r65, %r52, -30, %r48;
	add.s32 	%r66, %r65, -1;
	selp.b32 	%r4, %r66, 31, %p6;
	mov.u32 	%r67, %nctaid.z;
	add.s32 	%r68, %r67, -1;
	setp.eq.s32 	%p7, %r51, %r68;
	mad.lo.s32 	%r69, %r51, -30, %r49;
	add.s32 	%r70, %r69, -1;
	selp.b32 	%r71, %r70, 31, %p7;
	setp.gt.s32 	%p8, %r1, %r4;
	setp.gt.s32 	%p9, %r50, %r71;
	or.pred  	%p10, %p8, %p9;
	@%p10 bra 	$L__BB0_14;
	shl.b64 	%rd11, %rd3, 3;
	add.s64 	%rd4, %rd2, %rd11;
	add.s64 	%rd5, %rd1, %rd11;
	mad.lo.s32 	%r72, %r49, %r1, %r50;
	mul.wide.s32 	%rd12, %r72, 8;
	add.s64 	%rd13, %rd4, %rd12;
	ld.global.f64 	%fd14, [%rd13];
	shl.b32 	%r73, %r1, 8;
	mov.u32 	%r74, _ZZ13diff_6face_v1PKdPdS0_S0_S0_iiiE6sm_psi;
	add.s32 	%r75, %r74, %r73;
	shl.b32 	%r76, %r50, 3;
	add.s32 	%r77, %r75, %r76;
	add.s32 	%r6, %r77, 8192;
	st.shared.f64 	[%r77+8192], %fd14;
	add.s32 	%r7, %r48, %r1;
	mul.lo.s32 	%r134, %r49, %r7;
	add.s32 	%r135, %r134, %r50;
	mul.wide.s32 	%rd14, %r135, 8;
	add.s64 	%rd15, %rd4, %rd14;
	ld.global.f64 	%fd15, [%rd15];
	st.shared.f64 	[%r77+16384], %fd15;
	bar.sync 	0;
	setp.ne.s32 	%p11, %r50, 0;
	setp.lt.u32 	%p12, %r50, %r71;
	and.pred  	%p1, %p11, %p12;
	setp.ne.s32 	%p13, %r1, 0;
	and.pred  	%p14, %p13, %p1;
	setp.lt.u32 	%p15, %r1, %r4;
	and.pred  	%p2, %p15, %p14;
	not.pred 	%p16, %p2;
	@%p16 bra 	$L__BB0_3;
	ld.shared.f64 	%fd16, [%r6];
	ld.shared.f64 	%fd17, [%r6+8192];
	sub.f64 	%fd18, %fd17, %fd16;
	ld.shared.f64 	%fd19, [%r6+-256];
	ld.shared.f64 	%fd20, [%r6+256];
	sub.f64 	%fd21, %fd20, %fd19;
	ld.shared.f64 	%fd22, [%r6+7936];
	sub.f64 	%fd23, %fd21, %fd22;
	ld.shared.f64 	%fd24, [%r6+8448];
	add.f64 	%fd25, %fd23, %fd24;
	mul.f64 	%fd26, %fd25, 0d3FD0000000000000;
	ld.shared.f64 	%fd27, [%r6+-8];
	ld.shared.f64 	%fd28, [%r6+8];
	sub.f64 	%fd29, %fd28, %fd27;
	ld.shared.f64 	%fd30, [%r6+8184];
	sub.f64 	%fd31, %fd29, %fd30;
	ld.shared.f64 	%fd32, [%r6+8200];
	add.f64 	%fd33, %fd31, %fd32;
	mul.f64 	%fd34, %fd33, 0d3FD0000000000000;
	add.s64 	%rd17, %rd5, %rd14;
	ld.global.f64 	%fd35, [%rd17];
	add.s32 	%r78, %r47, %r47;
	mad.lo.s32 	%r79, %r48, %r47, %r48;
	add.s32 	%r80, %r79, %r1;
	mad.lo.s32 	%r81, %r80, %r49, %r50;
	mul.wide.s32 	%rd18, %r81, 8;
	add.s64 	%rd19, %rd5, %rd18;
	ld.global.f64 	%fd36, [%rd19];
	mul.f64 	%fd37, %fd26, %fd36;
	fma.rn.f64 	%fd38, %fd18, %fd35, %fd37;
	mad.lo.s32 	%r82, %r48, %r78, %r48;
	add.s32 	%r83, %r82, %r1;
	mad.lo.s32 	%r84, %r83, %r49, %r50;
	mul.wide.s32 	%rd20, %r84, 8;
	add.s64 	%rd21, %rd5, %rd20;
	ld.global.f64 	%fd39, [%rd21];
	fma.rn.f64 	%fd40, %fd34, %fd39, %fd38;
	mov.f64 	%fd41, 0d0000000000000000;
	sub.f64 	%fd125, %fd41, %fd40;
$L__BB0_3:
	setp.lt.s32 	%p17, %r3, 2;
	@%p17 bra 	$L__BB0_14;
	setp.lt.u32 	%p18, %r1, %r4;
	setp.ne.s32 	%p19, %r1, 0;
	setp.lt.u32 	%p20, %r50, %r71;
	and.pred  	%p3, %p18, %p1;
	and.pred  	%p21, %p20, %p18;
	and.pred  	%p4, %p21, %p19;
	mul.lo.s32 	%r10, %r49, %r48;
	mad.lo.s32 	%r88, %r49, %r7, %r49;
	add.s32 	%r133, %r50, %r88;
	shl.b32 	%r89, %r47, 1;
	mad.lo.s32 	%r90, %r48, %r89, %r48;
	add.s32 	%r91, %r1, %r90;
	mul.lo.s32 	%r132, %r49, %r91;
	mad.lo.s32 	%r92, %r48, %r47, %r48;
	add.s32 	%r93, %r1, %r92;
	mul.lo.s32 	%r131, %r49, %r93;
	add.s32 	%r94, %r132, %r49;
	add.s32 	%r130, %r50, %r94;
	add.s32 	%r95, %r131, %r49;
	add.s32 	%r129, %r50, %r95;
	neg.s32 	%r128, %r3;
	add.s32 	%r96, %r89, 2;
	mad.lo.s32 	%r97, %r48, %r96, %r1;
	mad.lo.s32 	%r127, %r49, %r97, %r50;
	add.s32 	%r98, %r47, 2;
	mad.lo.s32 	%r99, %r48, %r98, %r1;
	mad.lo.s32 	%r126, %r49, %r99, %r50;
	shl.b32 	%r100, %r48, 1;
	add.s32 	%r101, %r1, %r100;
	mad.lo.s32 	%r125, %r49, %r101, %r50;
	mov.b32 	%r138, 1;
	mov.b32 	%r137, 2;
	mov.b32 	%r136, 0;
	not.pred 	%p22, %p3;
	not.pred 	%p24, %p4;
	cvt.u64.u32 	%rd34, %r50;
$L__BB0_5:
	mov.u32 	%r32, %r137;
	mov.u32 	%r137, %r136;
	mul.wide.s32 	%rd22, %r125, 8;
	add.s64 	%rd23, %rd4, %rd22;
	ld.global.f64 	%fd4, [%rd23];
	shl.b32 	%r102, %r137, 13;
	mov.u32 	%r103, _ZZ13diff_6face_v1PKdPdS0_S0_S0_iiiE6sm_psi;
	add.s32 	%r104, %r103, %r102;
	shl.b32 	%r105, %r1, 8;
	add.s32 	%r106, %r104, %r105;
	shl.b32 	%r107, %r50, 3;
	add.s32 	%r34, %r106, %r107;
	st.shared.f64 	[%r34], %fd4;
	shl.b32 	%r108, %r32, 13;
	add.s32 	%r109, %r103, %r108;
	add.s32 	%r110, %r109, %r105;
	add.s32 	%r35, %r110, %r107;
	@%p22 bra 	$L__BB0_7;
	ld.param.u64 	%rd61, [_Z13diff_6face_v1PKdPdS0_S0_S0_iii_param_3];
	shl.b32 	%r111, %r138, 13;
	mov.u32 	%r112, _ZZ13diff_6face_v1PKdPdS0_S0_S0_iiiE6sm_psi;
	add.s32 	%r113, %r112, %r111;
	shl.b32 	%r114, %r1, 8;
	add.s32 	%r115, %r113, %r114;
	shl.b32 	%r116, %r50, 3;
	add.s32 	%r117, %r115, %r116;
	ld.shared.f64 	%fd42, [%r117];
	neg.f64 	%fd43, %fd42;
	ld.shared.f64 	%fd44, [%r117+256];
	sub.f64 	%fd45, %fd43, %fd44;
	add.f64 	%fd46, %fd45, %fd4;
	ld.shared.f64 	%fd47, [%r34+256];
	add.f64 	%fd48, %fd46, %fd47;
	mul.f64 	%fd49, %fd48, 0d3FD0000000000000;
	ld.shared.f64 	%fd50, [%r35];
	ld.shared.f64 	%fd51, [%r35+256];
	sub.f64 	%fd52, %fd51, %fd50;
	ld.shared.f64 	%fd53, [%r35+-8];
	ld.shared.f64 	%fd54, [%r35+8];
	sub.f64 	%fd55, %fd54, %fd53;
	ld.shared.f64 	%fd56, [%r35+248];
	sub.f64 	%fd57, %fd55, %fd56;
	ld.shared.f64 	%fd58, [%r35+264];
	add.f64 	%fd59, %fd57, %fd58;
	mul.f64 	%fd60, %fd59, 0d3FD0000000000000;
	cvta.to.global.u64 	%rd24, %rd61;
	add.s64 	%rd26, %rd24, %rd11;
	mul.wide.s32 	%rd27, %r133, 8;
	add.s64 	%rd28, %rd26, %rd27;
	ld.global.f64 	%fd61, [%rd28];
	mul.wide.s32 	%rd29, %r129, 8;
	add.s64 	%rd30, %rd26, %rd29;
	ld.global.f64 	%fd62, [%rd30];
	mul.f64 	%fd63, %fd52, %fd62;
	fma.rn.f64 	%fd64, %fd49, %fd61, %fd63;
	mul.wide.s32 	%rd31, %r130, 8;
	add.s64 	%rd32, %rd26, %rd31;
	ld.global.f64 	%fd65, [%rd32];
	fma.rn.f64 	%fd66, %fd60, %fd65, %fd64;
	add.f64 	%fd125, %fd125, %fd66;
	st.shared.f64 	[%r6+16384], %fd66;
$L__BB0_7:
	@%p16 bra 	$L__BB0_9;
	ld.shared.f64 	%fd67, [%r6+16128];
	sub.f64 	%fd125, %fd125, %fd67;
$L__BB0_9:
	@%p24 bra 	$L__BB0_11;
	ld.param.u64 	%rd62, [_Z13diff_6face_v1PKdPdS0_S0_S0_iii_param_4];
	shl.b32 	%r118, %r1, 8;
	mov.u32 	%r119, _ZZ13diff_6face_v1PKdPdS0_S0_S0_iiiE6sm_psi;
	add.s32 	%r120, %r119, %r118;
	shl.b32 	%r121, %r138, 13;
	add.s32 	%r122, %r120, %r121;
	shl.b32 	%r123, %r50, 3;
	add.s32 	%r124, %r122, %r123;
	ld.shared.f64 	%fd68, [%r124];
	neg.f64 	%fd69, %fd68;
	ld.shared.f64 	%fd70, [%r124+8];
	sub.f64 	%fd71, %fd69, %fd70;
	ld.shared.f64 	%fd72, [%r34];
	add.f64 	%fd73, %fd71, %fd72;
	ld.shared.f64 	%fd74, [%r34+8];
	add.f64 	%fd75, %fd73, %fd74;
	mul.f64 	%fd76, %fd75, 0d3FD0000000000000;
	ld.shared.f64 	%fd77, [%r35+-256];
	neg.f64 	%fd78, %fd77;
	ld.shared.f64 	%fd79, [%r35+-248];
	sub.f64 	%fd80, %fd78, %fd79;
	ld.shared.f64 	%fd81, [%r35+256];
	add.f64 	%fd82, %fd80, %fd81;
	ld.shared.f64 	%fd83, [%r35+264];
	add.f64 	%fd84, %fd82, %fd83;
	mul.f64 	%fd85, %fd84, 0d3FD0000000000000;
	ld.shared.f64 	%fd86, [%r35];
	ld.shared.f64 	%fd87, [%r35+8];
	sub.f64 	%fd88, %fd87, %fd86;
	cvt.s64.s32 	%rd33, %r134;
	add.s64 	%rd35, %rd33, %rd34;
	cvta.to.global.u64 	%rd36, %rd62;
	add.s64 	%rd38, %rd36, %rd11;
	shl.b64 	%rd39, %rd35, 3;
	add.s64 	%rd40, %rd38, %rd39;
	ld.global.f64 	%fd89, [%rd40+8];
	cvt.s64.s32 	%rd41, %r131;
	add.s64 	%rd42, %rd41, %rd34;
	shl.b64 	%rd43, %rd42, 3;
	add.s64 	%rd44, %rd38, %rd43;
	ld.global.f64 	%fd90, [%rd44+8];
	mul.f64 	%fd91, %fd85, %fd90;
	fma.rn.f64 	%fd92, %fd76, %fd89, %fd91;
	cvt.s64.s32 	%rd45, %r132;
	add.s64 	%rd46, %rd45, %rd34;
	shl.b64 	%rd47, %rd46, 3;
	add.s64 	%rd48, %rd38, %rd47;
	ld.global.f64 	%fd93, [%rd48+8];
	fma.rn.f64 	%fd94, %fd88, %fd93, %fd92;
	add.f64 	%fd125, %fd125, %fd94;
	st.shared.f64 	[%r6+16384], %fd94;
$L__BB0_11:
	@%p16 bra 	$L__BB0_13;
	ld.param.u64 	%rd60, [_Z13diff_6face_v1PKdPdS0_S0_S0_iii_param_1];
	ld.shared.f64 	%fd95, [%r6+16376];
	sub.f64 	%fd96, %fd125, %fd95;
	ld.shared.f64 	%fd97, [%r35];
	ld.shared.f64 	%fd98, [%r34];
	sub.f64 	%fd99, %fd98, %fd97;
	ld.shared.f64 	%fd100, [%r35+-256];
	ld.shared.f64 	%fd101, [%r35+256];
	sub.f64 	%fd102, %fd101, %fd100;
	ld.shared.f64 	%fd103, [%r34+-256];
	sub.f64 	%fd104, %fd102, %fd103;
	ld.shared.f64 	%fd105, [%r34+256];
	add.f64 	%fd106, %fd104, %fd105;
	mul.f64 	%fd107, %fd106, 0d3FD0000000000000;
	ld.shared.f64 	%fd108, [%r35+-8];
	ld.shared.f64 	%fd109, [%r35+8];
	sub.f64 	%fd110, %fd109, %fd108;
	ld.shared.f64 	%fd111, [%r34+-8];
	sub.f64 	%fd112, %fd110, %fd111;
	ld.shared.f64 	%fd113, [%r34+8];
	add.f64 	%fd114, %fd112, %fd113;
	mul.f64 	%fd115, %fd114, 0d3FD0000000000000;
	mul.wide.s32 	%rd49, %r125, 8;
	add.s64 	%rd50, %rd5, %rd49;
	ld.global.f64 	%fd116, [%rd50];
	mul.wide.s32 	%rd51, %r126, 8;
	add.s64 	%rd52, %rd5, %rd51;
	ld.global.f64 	%fd117, [%rd52];
	mul.f64 	%fd118, %fd107, %fd117;
	fma.rn.f64 	%fd119, %fd99, %fd116, %fd118;
	mul.wide.s32 	%rd53, %r127, 8;
	add.s64 	%rd54, %rd5, %rd53;
	ld.global.f64 	%fd120, [%rd54];
	fma.rn.f64 	%fd121, %fd115, %fd120, %fd119;
	add.f64 	%fd122, %fd96, %fd121;
	cvt.s64.s32 	%rd55, %r135;
	add.s64 	%rd56, %rd55, %rd3;
	cvta.to.global.u64 	%rd57, %rd60;
	shl.b64 	%rd58, %rd56, 3;
	add.s64 	%rd59, %rd57, %rd58;
	st.global.f64 	[%rd59], %fd122;
	neg.f64 	%fd125, %fd121;
$L__BB0_13:
	add.s32 	%r135, %r135, %r10;
	add.s32 	%r134, %r134, %r10;
	add.s32 	%r133, %r133, %r10;
	add.s32 	%r132, %r132, %r10;
	add.s32 	%r131, %r131, %r10;
	add.s32 	%r130, %r130, %r10;
	add.s32 	%r129, %r129, %r10;
	add.s32 	%r128, %r128, 1;
	add.s32 	%r127, %r127, %r10;
	add.s32 	%r126, %r126, %r10;
	add.s32 	%r125, %r125, %r10;
	setp.ne.s32 	%p26, %r128, -1;
	mov.u32 	%r136, %r138;
	mov.u32 	%r138, %r32;
	@%p26 bra 	$L__BB0_5;
$L__BB0_14:
	ret;

}
	// .globl	_Z7map_dVmPdS_PKii
.visible .entry _Z7map_dVmPdS_PKii(
	.param .u64 .ptr .align 1 _Z7map_dVmPdS_PKii_param_0,
	.param .u64 .ptr .align 1 _Z7map_dVmPdS_PKii_param_1,
	.param .u64 .ptr .align 1 _Z7map_dVmPdS_PKii_param_2,
	.param .u32 _Z7map_dVmPdS_PKii_param_3
)
{
	.reg .pred 	%p<7>;
	.reg .b32 	%r<36>;
	.reg .b64 	%rd<33>;
	.reg .b64 	%fd<6>;

	ld.param.u64 	%rd4, [_Z7map_dVmPdS_PKii_param_0];
	ld.param.u64 	%rd5, [_Z7map_dVmPdS_PKii_param_1];
	ld.param.u64 	%rd6, [_Z7map_dVmPdS_PKii_param_2];
	ld.param.u32 	%r12, [_Z7map_dVmPdS_PKii_param_3];
	cvta.to.global.u64 	%rd1, %rd4;
	cvta.to.global.u64 	%rd2, %rd5;
	cvta.to.global.u64 	%rd3, %rd6;
	mov.u32 	%r13, %tid.x;
	mov.u32 	%r14, %ntid.x;
	mov.u32 	%r15, %ctaid.x;
	mad.lo.s32 	%r34, %r14, %r15, %r13;
	mov.u32 	%r16, %nctaid.x;
	mul.lo.s32 	%r2, %r14, %r16;
	setp.ge.s32 	%p1, %r34, %r12;
	@%p1 bra 	$L__BB1_7;
	add.s32 	%r17, %r34, %r2;
	max.s32 	%r18, %r12, %r17;
	setp.lt.s32 	%p2, %r17, %r12;
	selp.u32 	%r19, 1, 0, %p2;
	add.s32 	%r20, %r17, %r19;
	sub.s32 	%r21, %r18, %r20;
	div.u32 	%r22, %r21, %r2;
	add.s32 	%r3, %r22, %r19;
	and.b32  	%r23, %r3, 3;
	setp.eq.s32 	%p3, %r23, 3;
	@%p3 bra 	$L__BB1_4;
	add.s32 	%r24, %r3, 1;
	and.b32  	%r25, %r24, 3;
	neg.s32 	%r32, %r25;
$L__BB1_3:
	.pragma "nounroll";
	mul.wide.s32 	%rd7, %r34, 8;
	add.s64 	%rd8, %rd1, %rd7;
	mul.wide.s32 	%rd9, %r34, 4;
	add.s64 	%rd10, %rd3, %rd9;
	ld.global.u32 	%r26, [%rd10];
	mul.wide.s32 	%rd11, %r26, 8;
	add.s64 	%rd12, %rd2, %rd11;
	ld.global.f64 	%fd1, [%rd12];
	st.global.f64 	[%rd8], %fd1;
	add.s32 	%r34, %r34, %r2;
	add.s32 	%r32, %r32, 1;
	setp.ne.s32 	%p4, %r32, 0;
	@%p4 bra 	$L__BB1_3;
$L__BB1_4:
	setp.lt.u32 	%p5, %r3, 3;
	@%p5 bra 	$L__BB1_7;
	mul.wide.s32 	%rd19, %r2, 4;
	mul.wide.s32 	%rd23, %r2, 8;
	shl.b32 	%r31, %r2, 2;
$L__BB1_6:
	mul.wide.s32 	%rd13, %r34, 4;
	add.s64 	%rd14, %rd3, %rd13;
	ld.global.u32 	%r27, [%rd14];
	mul.wide.s32 	%rd15, %r27, 8;
	add.s64 	%rd16, %rd2, %rd15;
	ld.global.f64 	%fd2, [%rd16];
	mul.wide.s32 	%rd17, %r34, 8;
	add.s64 	%rd18, %rd1, %rd17;
	st.global.f64 	[%rd18], %fd2;
	add.s64 	%rd20, %rd14, %rd19;
	ld.global.u32 	%r28, [%rd20];
	mul.wide.s32 	%rd21, %r28, 8;
	add.s64 	%rd22, %rd2, %rd21;
	ld.global.f64 	%fd3, [%rd22];
	add.s64 	%rd24, %rd18, %rd23;
	st.global.f64 	[%rd24], %fd3;
	add.s64 	%rd25, %rd20, %rd19;
	ld.global.u32 	%r29, [%rd25];
	mul.wide.s32 	%rd26, %r29, 8;
	add.s64 	%rd27, %rd2, %rd26;
	ld.global.f64 	%fd4, [%rd27];
	add.s64 	%rd28, %rd24, %rd23;
	st.global.f64 	[%rd28], %fd4;
	add.s64 	%rd29, %rd25, %rd19;
	ld.global.u32 	%r30, [%rd29];
	mul.wide.s32 	%rd30, %r30, 8;
	add.s64 	%rd31, %rd2, %rd30;
	ld.global.f64 	%fd5, [%rd31];
	add.s64 	%rd32, %rd28, %rd23;
	st.global.f64 	[%rd32], %fd5;
	add.s32 	%r34, %r31, %r34;
	setp.lt.s32 	%p6, %r34, %r12;
	@%p6 bra 	$L__BB1_6;
$L__BB1_7:
	ret;

}


// ===== COMPILED SASS (sm_100) =====

	.target	sm_100

	.elftype	@"ET_EXEC"


//--------------------- .note.nv.tkinfo           --------------------------
	.section	.note.nv.tkinfo,"",@"SHT_NOTE"
	.sectionflags	@"SHF_NOTE_NV_TKINFO"
	.tkinfo
        /*0018*/ 	.word	0x00000002
        /*0030*/ 	.string	""
        /*0030*/ 	.string	"ptxas"
        /*0030*/ 	.string	"Cuda compilation tools, release 13.0, V13.0.88"
        /*0030*/ 	.string	"Build cuda_13.0.r13.0/compiler.36424714_0"
        /*0030*/ 	.string	"-arch sm_100 -m 64 "



//--------------------- .note.nv.cuinfo           --------------------------
	.section	.note.nv.cuinfo,"",@"SHT_NOTE"
	.sectionflags	@"SHF_NOTE_NV_CUINFO"
        /*0018*/ 	.short	0x0002
        /*001a*/ 	.short	0x0064
        /*001c*/ 	.short	0x0082
	.zero		2


//--------------------- .nv.info                  --------------------------
	.section	.nv.info,"",@"SHT_CUDA_INFO"
	.align	4


	//----- nvinfo : EIATTR_REGCOUNT
	.align		4
        /*0000*/ 	.byte	0x04, 0x2f
        /*0002*/ 	.short	(.L_1 - .L_0)
	.align		4
.L_0:
        /*0004*/ 	.word	index@(_Z13diff_6face_v1PKdPdS0_S0_S0_iii)
        /*0008*/ 	.word	0x00000020


	//----- nvinfo : EIATTR_FRAME_SIZE
	.align		4
.L_1:
        /*000c*/ 	.byte	0x04, 0x11
        /*000e*/ 	.short	(.L_3 - .L_2)
	.align		4
.L_2:
        /*0010*/ 	.word	index@(_Z13diff_6face_v1PKdPdS0_S0_S0_iii)
        /*0014*/ 	.word	0x00000000


	//----- nvinfo : EIATTR_REGCOUNT
	.align		4
.L_3:
        /*0018*/ 	.byte	0x04, 0x2f
        /*001a*/ 	.short	(.L_5 - .L_4)
	.align		4
.L_4:
        /*001c*/ 	.word	index@(_Z7map_dVmPdS_PKii)
        /*0020*/ 	.word	0x00000018


	//----- nvinfo : EIATTR_FRAME_SIZE
	.align		4
.L_5:
        /*0024*/ 	.byte	0x04, 0x11
        /*0026*/ 	.short	(.L_7 - .L_6)
	.align		4
.L_6:
        /*0028*/ 	.word	index@(_Z7map_dVmPdS_PKii)
        /*002c*/ 	.word	0x00000000


	//----- nvinfo : EIATTR_MIN_STACK_SIZE
	.align		4
.L_7:
        /*0030*/ 	.byte	0x04, 0x12
        /*0032*/ 	.short	(.L_9 - .L_8)
	.align		4
.L_8:
        /*0034*/ 	.word	index@(_Z7map_dVmPdS_PKii)
        /*0038*/ 	.word	0x00000000


	//----- nvinfo : EIATTR_MIN_STACK_SIZE
	.align		4
.L_9:
        /*003c*/ 	.byte	0x04, 0x12
        /*003e*/ 	.short	(.L_11 - .L_10)
	.align		4
.L_10:
        /*0040*/ 	.word	index@(_Z13diff_6face_v1PKdPdS0_S0_S0_iii)
        /*0044*/ 	.word	0x00000000
.L_11:


//--------------------- .nv.compat                --------------------------
	.section	.nv.compat,"",@"SHT_CUDA_COMPAT_INFO"
	.align	4
        /*0000*/ 	.byte	0x02, 0x09, 0x00, 0x00, 0x02, 0x02, 0x01, 0x00, 0x02, 0x05, 0x05, 0x00, 0x03, 0x07, 0x01, 0x01
        /*0010*/ 	.byte	0x02, 0x03, 0x00, 0x00, 0x02, 0x06, 0x01, 0x00, 0x04, 0x0b, 0x08, 0x00, 0x01, 0x00, 0x00, 0x00
        /*0020*/ 	.byte	0x00, 0x00, 0x00, 0x00


//--------------------- .nv.info._Z7map_dVmPdS_PKii --------------------------
	.section	.nv.info._Z7map_dVmPdS_PKii,"",@"SHT_CUDA_INFO"
	.sectionflags	@""
	.align	4


	//----- nvinfo : EIATTR_CUDA_API_VERSION
	.align		4
        /*0000*/ 	.byte	0x04, 0x37
        /*0002*/ 	.short	(.L_13 - .L_12)
.L_12:
        /*0004*/ 	.word	0x00000082


	//----- nvinfo : EIATTR_KPARAM_INFO
	.align		4
.L_13:
        /*0008*/ 	.byte	0x04, 0x17
        /*000a*/ 	.short	(.L_15 - .L_14)
.L_14:
        /*000c*/ 	.word	0x00000000
        /*0010*/ 	.short	0x0003
        /*0012*/ 	.short	0x0018
        /*0014*/ 	.byte	0x00, 0xf0, 0x11, 0x00


	//----- nvinfo : EIATTR_KPARAM_INFO
	.align		4
.L_15:
        /*0018*/ 	.byte	0x04, 0x17
        /*001a*/ 	.short	(.L_17 - .L_16)
.L_16:
        /*001c*/ 	.word	0x00000000
        /*0020*/ 	.short	0x0002
        /*0022*/ 	.short	0x0010
        /*0024*/ 	.byte	0x00, 0xf5, 0x21, 0x00


	//----- nvinfo : EIATTR_KPARAM_INFO
	.align		4
.L_17:
        /*0028*/ 	.byte	0x04, 0x17
        /*002a*/ 	.short	(.L_19 - .L_18)
.L_18:
        /*002c*/ 	.word	0x00000000
        /*0030*/ 	.short	0x0001
        /*0032*/ 	.short	0x0008
        /*0034*/ 	.byte	0x00, 0xf5, 0x21, 0x00


	//----- nvinfo : EIATTR_KPARAM_INFO
	.align		4
.L_19:
        /*0038*/ 	.byte	0x04, 0x17
        /*003a*/ 	.short	(.L_21 - .L_20)
.L_20:
        /*003c*/ 	.word	0x00000000
        /*0040*/ 	.short	0x0000
        /*0042*/ 	.short	0x0000
        /*0044*/ 	.byte	0x00, 0xf5, 0x21, 0x00


	//----- nvinfo : EIATTR_SPARSE_MMA_MASK
	.align		4
.L_21:
        /*0048*/ 	.byte	0x03, 0x50
        /*004a*/ 	.short	0x0000


	//----- nvinfo : EIATTR_MAXREG_COUNT
	.align		4
        /*004c*/ 	.byte	0x03, 0x1b
        /*004e*/ 	.short	0x00ff


	//----- nvinfo : EIATTR_MERCURY_ISA_VERSION
	.align		4
        /*0050*/ 	.byte	0x03, 0x5f
        /*0052*/ 	.short	0x0101


	//----- nvinfo : EIATTR_VRC_CTA_INIT_COUNT
	.align		4
        /*0054*/ 	.byte	0x02, 0x4a
	.zero		1
	.zero		1


	//----- nvinfo : EIATTR_EXIT_INSTR_OFFSETS
	.align		4
        /*0058*/ 	.byte	0x04, 0x1c
        /*005a*/ 	.short	(.L_23 - .L_22)


	//   ....[0]....
.L_22:
        /*005c*/ 	.word	0x00000090


	//   ....[1]....
        /*0060*/ 	.word	0x00000390


	//   ....[2]....
        /*0064*/ 	.word	0x00000580


	//----- nvinfo : EIATTR_CRS_STACK_SIZE
	.align		4
.L_23:
        /*0068*/ 	.byte	0x04, 0x1e
        /*006a*/ 	.short	(.L_25 - .L_24)
.L_24:
        /*006c*/ 	.word	0x00000000


	//----- nvinfo : EIATTR_CBANK_PARAM_SIZE
	.align		4
.L_25:
        /*0070*/ 	.byte	0x03, 0x19
        /*0072*/ 	.short	0x001c


	//----- nvinfo : EIATTR_PARAM_CBANK
	.align		4
        /*0074*/ 	.byte	0x04, 0x0a
        /*0076*/ 	.short	(.L_27 - .L_26)
	.align		4
.L_26:
        /*0078*/ 	.word	index@(.nv.constant0._Z7map_dVmPdS_PKii)
        /*007c*/ 	.short	0x0380
        /*007e*/ 	.short	0x001c


	//----- nvinfo : EIATTR_SW_WAR
	.align		4
.L_27:
        /*0080*/ 	.byte	0x04, 0x36
        /*0082*/ 	.short	(.L_29 - .L_28)
.L_28:
        /*0084*/ 	.word	0x00000008
.L_29:


//--------------------- .nv.info._Z13diff_6face_v1PKdPdS0_S0_S0_iii --------------------------
	.section	.nv.info._Z13diff_6face_v1PKdPdS0_S0_S0_iii,"",@"SHT_CUDA_INFO"
	.sectionflags	@""
	.align	4


	//----- nvinfo : EIATTR_CUDA_API_VERSION
	.align		4
        /*0000*/ 	.byte	0x04, 0x37
        /*0002*/ 	.short	(.L_31 - .L_30)
.L_30:
        /*0004*/ 	.word	0x00000082


	//----- nvinfo : EIATTR_KPARAM_INFO
	.align		4
.L_31:
        /*0008*/ 	.byte	0x04, 0x17
        /*000a*/ 	.short	(.L_33 - .L_32)
.L_32:
        /*000c*/ 	.word	0x00000000
        /*0010*/ 	.short	0x0007
        /*0012*/ 	.short	0x0030
        /*0014*/ 	.byte	0x00, 0xf0, 0x11, 0x00


	//----- nvinfo : EIATTR_KPARAM_INFO
	.align		4
.L_33:
        /*0018*/ 	.byte	0x04, 0x17
        /*001a*/ 	.short	(.L_35 - .L_34)
.L_34:
        /*001c*/ 	.word	0x00000000
        /*0020*/ 	.short	0x0006
        /*0022*/ 	.short	0x002c
        /*0024*/ 	.byte	0x00, 0xf0, 0x11, 0x00


	//----- nvinfo : EIATTR_KPARAM_INFO
	.align		4
.L_35:
        /*0028*/ 	.byte	0x04, 0x17
        /*002a*/ 	.short	(.L_37 - .L_36)
.L_36:
        /*002c*/ 	.word	0x00000000
        /*0030*/ 	.short	0x0005
        /*0032*/ 	.short	0x0028
        /*0034*/ 	.byte	0x00, 0xf0, 0x11, 0x00


	//----- nvinfo : EIATTR_KPARAM_INFO
	.align		4
.L_37:
        /*0038*/ 	.byte	0x04, 0x17
        /*003a*/ 	.short	(.L_39 - .L_38)
.L_38:
        /*003c*/ 	.word	0x00000000
        /*0040*/ 	.short	0x0004
        /*0042*/ 	.short	0x0020
        /*0044*/ 	.byte	0x00, 0xf5, 0x21, 0x00


	//----- nvinfo : EIATTR_KPARAM_INFO
	.align		4
.L_39:
        /*0048*/ 	.byte	0x04, 0x17
        /*004a*/ 	.short	(.L_41 - .L_40)
.L_40:
        /*004c*/ 	.word	0x00000000
        /*0050*/ 	.short	0x0003
        /*0052*/ 	.short	0x0018
        /*0054*/ 	.byte	0x00, 0xf5, 0x21, 0x00


	//----- nvinfo : EIATTR_KPARAM_INFO
	.align		4
.L_41:
        /*0058*/ 	.byte	0x04, 0x17
        /*005a*/ 	.short	(.L_43 - .L_42)
.L_42:
        /*005c*/ 	.word	0x00000000
        /*0060*/ 	.short	0x0002
        /*0062*/ 	.short	0x0010
        /*0064*/ 	.byte	0x00, 0xf5, 0x21, 0x00


	//----- nvinfo : EIATTR_KPARAM_INFO
	.align		4
.L_43:
        /*0068*/ 	.byte	0x04, 0x17
        /*006a*/ 	.short	(.L_45 - .L_44)
.L_44:
        /*006c*/ 	.word	0x00000000
        /*0070*/ 	.short	0x0001
        /*0072*/ 	.short	0x0008
        /*0074*/ 	.byte	0x00, 0xf5, 0x21, 0x00


	//----- nvinfo : EIATTR_KPARAM_INFO
	.align		4
.L_45:
        /*0078*/ 	.byte	0x04, 0x17
        /*007a*/ 	.short	(.L_47 - .L_46)
.L_46:
        /*007c*/ 	.word	0x00000000
        /*0080*/ 	.short	0x0000
        /*0082*/ 	.short	0x0000
        /*0084*/ 	.byte	0x00, 0xf5, 0x21, 0x00


	//----- nvinfo : EIATTR_SPARSE_MMA_MASK
	.align		4
.L_47:
        /*0088*/ 	.byte	0x03, 0x50
        /*008a*/ 	.short	0x0000


	//----- nvinfo : EIATTR_MAXREG_COUNT
	.align		4
        /*008c*/ 	.byte	0x03, 0x1b
        /*008e*/ 	.short	0x00ff


	//----- nvinfo : EIATTR_NUM_BARRIERS
	.align		4
        /*0090*/ 	.byte	0x02, 0x4c
        /*0092*/ 	.byte	0x01
	.zero		1


	//----- nvinfo : EIATTR_MERCURY_ISA_VERSION
	.align		4
        /*0094*/ 	.byte	0x03, 0x5f
        /*0096*/ 	.short	0x0101


	//----- nvinfo : EIATTR_VRC_CTA_INIT_COUNT
	.align		4
        /*0098*/ 	.byte	0x02, 0x4a
	.zero		1
	.zero		1


	//----- nvinfo : EIATTR_EXIT_INSTR_OFFSETS
	.align		4
        /*009c*/ 	.byte	0x04, 0x1c
        /*009e*/ 	.short	(.L_49 - .L_48)


	//   ....[0]....
.L_48:
        /*00a0*/ 	.word	0x00000210


	//   ....[1]....
        /*00a4*/ 	.word	0x000006e0


	//   ....[2]....
        /*00a8*/ 	.word	0x00001410


	//----- nvinfo : EIATTR_CRS_STACK_SIZE
	.align		4
.L_49:
        /*00ac*/ 	.byte	0x04, 0x1e
        /*00ae*/ 	.short	(.L_51 - .L_50)
.L_50:
        /*00b0*/ 	.word	0x00000000


	//----- nvinfo : EIATTR_CBANK_PARAM_SIZE
	.align		4
.L_51:
        /*00b4*/ 	.byte	0x03, 0x19
        /*00b6*/ 	.short	0x0034


	//----- nvinfo : EIATTR_PARAM_CBANK
	.align		4
        /*00b8*/ 	.byte	0x04, 0x0a
        /*00ba*/ 	.short	(.L_53 - .L_52)
	.align		4
.L_52:
        /*00bc*/ 	.word	index@(.nv.constant0._Z13diff_6face_v1PKdPdS0_S0_S0_iii)
        /*00c0*/ 	.short	0x0380
        /*00c2*/ 	.short	0x0034


	//----- nvinfo : EIATTR_SW_WAR
	.align		4
.L_53:
        /*00c4*/ 	.byte	0x04, 0x36
        /*00c6*/ 	.short	(.L_55 - .L_54)
.L_54:
        /*00c8*/ 	.word	0x00000008
.L_55:


//--------------------- .nv.callgraph             --------------------------
	.section	.nv.callgraph,"",@"SHT_CUDA_CALLGRAPH"
	.align	4
	.sectionentsize	8
	.align		4
        /*0000*/ 	.word	0x00000000
	.align		4
        /*0004*/ 	.word	0xffffffff
	.align		4
        /*0008*/ 	.word	0x00000000
	.align		4
        /*000c*/ 	.word	0xfffffffe
	.align		4
        /*0010*/ 	.word	0x00000000
	.align		4
        /*0014*/ 	.word	0xfffffffd
	.align		4
        /*0018*/ 	.word	0x00000000
	.align		4
        /*001c*/ 	.word	0xfffffffc


//--------------------- .text._Z7map_dVmPdS_PKii  --------------------------
	.section	.text._Z7map_dVmPdS_PKii,"ax",@progbits
	.align	128
        .global         _Z7map_dVmPdS_PKii
        .type           _Z7map_dVmPdS_PKii,@function
        .size           _Z7map_dVmPdS_PKii,(.L_x_15 - _Z7map_dVmPdS_PKii)
        .other          _Z7map_dVmPdS_PKii,@"STO_CUDA_ENTRY STV_DEFAULT"
_Z7map_dVmPdS_PKii:
.text._Z7map_dVmPdS_PKii:
[----:B------:R-:W-:Y:S01]  /*0000*/  LDC R1, c[0x0][0x37c] ;  /* 0x0000df00ff017b82 */ /* 0x000fe20000000800 */
[----:B------:R-:W0:Y:S01]  /*0010*/  S2R R3, SR_TID.X ;  /* 0x0000000000037919 */ /* 0x000e220000002100 */
[----:B------:R-:W0:Y:S06]  /*0020*/  LDCU UR4, c[0x0][0x360] ;  /* 0x00006c00ff0477ac */ /* 0x000e2c0008000800 */
[----:B------:R-:W1:Y:S01]  /*0030*/  LDC R2, c[0x0][0x370] ;  /* 0x0000dc00ff027b82 */ /* 0x000e620000000800 */
[----:B------:R-:W0:Y:S01]  /*0040*/  S2R R0, SR_CTAID.X ;  /* 0x0000000000007919 */ /* 0x000e220000002500 */
[----:B------:R-:W2:Y:S01]  /*0050*/  LDCU UR6, c[0x0][0x398] ;  /* 0x00007300ff0677ac */ /* 0x000ea20008000800 */
[----:B0-----:R-:W-:-:S02]  /*0060*/  IMAD R3, R0, UR4, R3 ;  /* 0x0000000400037c24 */ /* 0x001fc4000f8e0203 */
[----:B-1----:R-:W-:-:S03]  /*0070*/  IMAD R0, R2, UR4, RZ ;  /* 0x0000000402007c24 */ /* 0x002fc6000f8e02ff */
[----:B--2---:R-:W-:-:S13]  /*0080*/  ISETP.GE.AND P0, PT, R3, UR6, PT ;  /* 0x0000000603007c0c */ /* 0x004fda000bf06270 */
[----:B------:R-:W-:Y:S05]  /*0090*/  @P0 EXIT ;  /* 0x000000000000094d */ /* 0x000fea0003800000 */
[----:B------:R-:W0:Y:S01]  /*00a0*/  I2F.U32.RP R8, R0 ;  /* 0x0000000000087306 */ /* 0x000e220000209000 */
[C---:B------:R-:W-:Y:S01]  /*00b0*/  IMAD.IADD R2, R0.reuse, 0x1, R3 ;  /* 0x0000000100027824 */ /* 0x040fe200078e0203 */
[----:B------:R-:W-:Y:S01]  /*00c0*/  IADD3 R9, PT, PT, RZ, -R0, RZ ;  /* 0x80000000ff097210 */ /* 0x000fe20007ffe0ff */
[----:B------:R-:W1:Y:S01]  /*00d0*/  LDCU.64 UR4, c[0x0][0x358] ;  /* 0x00006b00ff0477ac */ /* 0x000e620008000a00 */
[----:B------:R-:W-:Y:S01]  /*00e0*/  ISETP.NE.U32.AND P2, PT, R0, RZ, PT ;  /* 0x000000ff0000720c */ /* 0x000fe20003f45070 */
[----:B------:R-:W-:Y:S01]  /*00f0*/  BSSY.RECONVERGENT B0, `(.L_x_0) ;  /* 0x0000029000007945 */ /* 0x000fe20003800200 */
[C---:B------:R-:W-:Y:S02]  /*0100*/  ISETP.GE.AND P0, PT, R2.reuse, UR6, PT ;  /* 0x0000000602007c0c */ /* 0x040fe4000bf06270 */
[----:B------:R-:W-:Y:S02]  /*0110*/  VIMNMX R7, PT, PT, R2, UR6, !PT ;  /* 0x0000000602077c48 */ /* 0x000fe4000ffe0100 */
[----:B------:R-:W-:-:S04]  /*0120*/  SEL R6, RZ, 0x1, P0 ;  /* 0x00000001ff067807 */ /* 0x000fc80000000000 */
[----:B------:R-:W-:Y:S01]  /*0130*/  IADD3 R7, PT, PT, R7, -R2, -R6 ;  /* 0x8000000207077210 */ /* 0x000fe20007ffe806 */
[----:B0-----:R-:W0:Y:S02]  /*0140*/  MUFU.RCP R8, R8 ;  /* 0x0000000800087308 */ /* 0x001e240000001000 */
[----:B0-----:R-:W-:-:S06]  /*0150*/  IADD3 R4, PT, PT, R8, 0xffffffe, RZ ;  /* 0x0ffffffe08047810 */ /* 0x001fcc0007ffe0ff */
[----:B------:R0:W2:Y:S02]  /*0160*/  F2I.FTZ.U32.TRUNC.NTZ R5, R4 ;  /* 0x0000000400057305 */ /* 0x0000a4000021f000 */
[----:B0-----:R-:W-:Y:S02]  /*0170*/  HFMA2 R4, -RZ, RZ, 0, 0 ;  /* 0x00000000ff047431 */ /* 0x001fe400000001ff */
[----:B--2---:R-:W-:-:S04]  /*0180*/  IMAD R9, R9, R5, RZ ;  /* 0x0000000509097224 */ /* 0x004fc800078e02ff */
[----:B------:R-:W-:-:S06]  /*0190*/  IMAD.HI.U32 R8, R5, R9, R4 ;  /* 0x0000000905087227 */ /* 0x000fcc00078e0004 */
[----:B------:R-:W-:-:S05]  /*01a0*/  IMAD.HI.U32 R5, R8, R7, RZ ;  /* 0x0000000708057227 */ /* 0x000fca00078e00ff */
[----:B------:R-:W-:-:S05]  /*01b0*/  IADD3 R2, PT, PT, -R5, RZ, RZ ;  /* 0x000000ff05027210 */ /* 0x000fca0007ffe1ff */
[----:B------:R-:W-:-:S05]  /*01c0*/  IMAD R7, R0, R2, R7 ;  /* 0x0000000200077224 */ /* 0x000fca00078e0207 */
[----:B------:R-:W-:-:S13]  /*01d0*/  ISETP.GE.U32.AND P0, PT, R7, R0, PT ;  /* 0x000000000700720c */ /* 0x000fda0003f06070 */
[----:B------:R-:W-:Y:S01]  /*01e0*/  @P0 IMAD.IADD R7, R7, 0x1, -R0 ;  /* 0x0000000107070824 */ /* 0x000fe200078e0a00 */
[----:B------:R-:W-:-:S04]  /*01f0*/  @P0 IADD3 R5, PT, PT, R5, 0x1, RZ ;  /* 0x0000000105050810 */ /* 0x000fc80007ffe0ff */
[----:B------:R-:W-:-:S13]  /*0200*/  ISETP.GE.U32.AND P1, PT, R7, R0, PT ;  /* 0x000000000700720c */ /* 0x000fda0003f26070 */
[----:B------:R-:W-:Y:S02]  /*0210*/  @P1 IADD3 R5, PT, PT, R5, 0x1, RZ ;  /* 0x0000000105051810 */ /* 0x000fe40007ffe0ff */
[----:B------:R-:W-:-:S05]  /*0220*/  @!P2 LOP3.LUT R5, RZ, R0, RZ, 0x33, !PT ;  /* 0x00000000ff05a212 */ /* 0x000fca00078e33ff */
[----:B------:R-:W-:-:S05]  /*0230*/  IMAD.IADD R2, R6, 0x1, R5 ;  /* 0x0000000106027824 */ /* 0x000fca00078e0205 */
[C---:B------:R-:W-:Y:S02]  /*0240*/  LOP3.LUT R4, R2.reuse, 0x3, RZ, 0xc0, !PT ;  /* 0x0000000302047812 */ /* 0x040fe400078ec0ff */
[----:B------:R-:W-:Y:S02]  /*0250*/  ISETP.GE.U32.AND P1, PT, R2, 0x3, PT ;  /* 0x000000030200780c */ /* 0x000fe40003f26070 */
[----:B------:R-:W-:-:S13]  /*0260*/  ISETP.NE.AND P0, PT, R4, 0x3, PT ;  /* 0x000000030400780c */ /* 0x000fda0003f05270 */
[----:B-1----:R-:W-:Y:S05]  /*0270*/  @!P0 BRA `(.L_x_1) ;  /* 0x0000000000408947 */ /* 0x002fea0003800000 */
[----:B------:R-:W0:Y:S01]  /*0280*/  LDC.64 R12, c[0x0][0x390] ;  /* 0x0000e400ff0c7b82 */ /* 0x000e220000000a00 */
[----:B------:R-:W-:-:S04]  /*0290*/  IADD3 R2, PT, PT, R2, 0x1, RZ ;  /* 0x0000000102027810 */ /* 0x000fc80007ffe0ff */
[----:B------:R-:W-:-:S03]  /*02a0*/  LOP3.LUT R2, R2, 0x3, RZ, 0xc0, !PT ;  /* 0x0000000302027812 */ /* 0x000fc600078ec0ff */
[----:B------:R-:W1:Y:S01]  /*02b0*/  LDC.64 R10, c[0x0][0x380] ;  /* 0x0000e000ff0a7b82 */ /* 0x000e620000000a00 */
[----:B------:R-:W-:-:S07]  /*02c0*/  IADD3 R2, PT, PT, -R2, RZ, RZ ;  /* 0x000000ff02027210 */ /* 0x000fce0007ffe1ff */
[----:B------:R-:W2:Y:S02]  /*02d0*/  LDC.64 R14, c[0x0][0x388] ;  /* 0x0000e200ff0e7b82 */ /* 0x000ea40000000a00 */
.L_x_2:
[----:B0-----:R-:W-:-:S06]  /*02e0*/  IMAD.WIDE R6, R3, 0x4, R12 ;  /* 0x0000000403067825 */ /* 0x001fcc00078e020c */
[----:B------:R-:W2:Y:S02]  /*02f0*/  LDG.E R7, desc[UR4][R6.64] ;  /* 0x0000000406077981 */ /* 0x000ea4000c1e1900 */
[----:B--23--:R-:W-:-:S06]  /*0300*/  IMAD.WIDE R8, R7, 0x8, R14 ;  /* 0x0000000807087825 */ /* 0x00cfcc00078e020e */
[----:B------:R-:W2:Y:S01]  /*0310*/  LDG.E.64 R8, desc[UR4][R8.64] ;  /* 0x0000000408087981 */ /* 0x000ea2000c1e1b00 */
[----:B-1----:R-:W-:Y:S01]  /*0320*/  IMAD.WIDE R4, R3, 0x8, R10 ;  /* 0x0000000803047825 */ /* 0x002fe200078e020a */
[----:B------:R-:W-:-:S03]  /*0330*/  IADD3 R3, PT, PT, R0, R3, RZ ;  /* 0x0000000300037210 */ /* 0x000fc60007ffe0ff */
[----:B------:R-:W-:-:S05]  /*0340*/  VIADD R2, R2, 0x1 ;  /* 0x0000000102027836 */ /* 0x000fca0000000000 */
[----:B------:R-:W-:Y:S01]  /*0350*/  ISETP.NE.AND P0, PT, R2, RZ, PT ;  /* 0x000000ff0200720c */ /* 0x000fe20003f05270 */
[----:B--2---:R3:W-:-:S12]  /*0360*/  STG.E.64 desc[UR4][R4.64], R8 ;  /* 0x0000000804007986 */ /* 0x0047d8000c101b04 */
[----:B------:R-:W-:Y:S05]  /*0370*/  @P0 BRA `(.L_x_2) ;  /* 0xfffffffc00d80947 */ /* 0x000fea000383ffff */
.L_x_1:
[----:B------:R-:W-:Y:S05]  /*0380*/  BSYNC.RECONVERGENT B0 ;  /* 0x0000000000007941 */ /* 0x000fea0003800200 */
.L_x_0:
[----:B------:R-:W-:Y:S05]  /*0390*/  @!P1 EXIT ;  /* 0x000000000000994d */ /* 0x000fea0003800000 */
.L_x_3:
[----:B-1-3--:R-:W0:Y:S08]  /*03a0*/  LDC.64 R4, c[0x0][0x390] ;  /* 0x0000e400ff047b82 */ /* 0x00ae300000000a00 */
[----:B------:R-:W1:Y:S01]  /*03b0*/  LDC.64 R8, c[0x0][0x380] ;  /* 0x0000e000ff087b82 */ /* 0x000e620000000a00 */
[----:B0-----:R-:W-:-:S07]  /*03c0*/  IMAD.WIDE R12, R3, 0x4, R4 ;  /* 0x00000004030c7825 */ /* 0x001fce00078e0204 */
[----:B------:R-:W0:Y:S01]  /*03d0*/  LDC.64 R4, c[0x0][0x388] ;  /* 0x0000e200ff047b82 */ /* 0x000e220000000a00 */
[----:B------:R-:W0:Y:S02]  /*03e0*/  LDG.E R7, desc[UR4][R12.64] ;  /* 0x000000040c077981 */ /* 0x000e24000c1e1900 */
[----:B0-----:R-:W-:-:S06]  /*03f0*/  IMAD.WIDE R6, R7, 0x8, R4 ;  /* 0x0000000807067825 */ /* 0x001fcc00078e0204 */
[----:B------:R-:W2:Y:S01]  /*0400*/  LDG.E.64 R6, desc[UR4][R6.64] ;  /* 0x0000000406067981 */ /* 0x000ea2000c1e1b00 */
[----:B-1----:R-:W-:-:S04]  /*0410*/  IMAD.WIDE R20, R3, 0x8, R8 ;  /* 0x0000000803147825 */ /* 0x002fc800078e0208 */
[----:B------:R-:W-:Y:S01]  /*0420*/  IMAD.WIDE R8, R0, 0x4, R12 ;  /* 0x0000000400087825 */ /* 0x000fe200078e020c */
[----:B--2---:R0:W-:Y:S04]  /*0430*/  STG.E.64 desc[UR4][R20.64], R6 ;  /* 0x0000000614007986 */ /* 0x0041e8000c101b04 */
[----:B------:R-:W2:Y:S02]  /*0440*/  LDG.E R11, desc[UR4][R8.64] ;  /* 0x00000004080b7981 */ /* 0x000ea4000c1e1900 */
[----:B--2---:R-:W-:-:S06]  /*0450*/  IMAD.WIDE R10, R11, 0x8, R4 ;  /* 0x000000080b0a7825 */ /* 0x004fcc00078e0204 */
[----:B------:R-:W2:Y:S01]  /*0460*/  LDG.E.64 R10, desc[UR4][R10.64] ;  /* 0x000000040a0a7981 */ /* 0x000ea2000c1e1b00 */
[----:B------:R-:W-:-:S04]  /*0470*/  IMAD.WIDE R12, R0, 0x8, R20 ;  /* 0x00000008000c7825 */ /* 0x000fc800078e0214 */
[----:B------:R-:W-:Y:S01]  /*0480*/  IMAD.WIDE R14, R0, 0x4, R8 ;  /* 0x00000004000e7825 */ /* 0x000fe200078e0208 */
[----:B--2---:R1:W-:Y:S04]  /*0490*/  STG.E.64 desc[UR4][R12.64], R10 ;  /* 0x0000000a0c007986 */ /* 0x0043e8000c101b04 */
[----:B------:R-:W2:Y:S02]  /*04a0*/  LDG.E R17, desc[UR4][R14.64] ;  /* 0x000000040e117981 */ /* 0x000ea4000c1e1900 */
[----:B--2---:R-:W-:-:S06]  /*04b0*/  IMAD.WIDE R16, R17, 0x8, R4 ;  /* 0x0000000811107825 */ /* 0x004fcc00078e0204 */
[----:B------:R-:W2:Y:S01]  /*04c0*/  LDG.E.64 R16, desc[UR4][R16.64] ;  /* 0x0000000410107981 */ /* 0x000ea2000c1e1b00 */
[----:B------:R-:W-:-:S04]  /*04d0*/  IMAD.WIDE R18, R0, 0x8, R12 ;  /* 0x0000000800127825 */ /* 0x000fc800078e020c */
[----:B0-----:R-:W-:Y:S01]  /*04e0*/  IMAD.WIDE R6, R0, 0x4, R14 ;  /* 0x0000000400067825 */ /* 0x001fe200078e020e */
[----:B--2---:R1:W-:Y:S05]  /*04f0*/  STG.E.64 desc[UR4][R18.64], R16 ;  /* 0x0000001012007986 */ /* 0x0043ea000c101b04 */
[----:B------:R-:W2:Y:S02]  /*0500*/  LDG.E R7, desc[UR4][R6.64] ;  /* 0x0000000406077981 */ /* 0x000ea4000c1e1900 */
[----:B--2---:R-:W-:-:S06]  /*0510*/  IMAD.WIDE R4, R7, 0x8, R4 ;  /* 0x0000000807047825 */ /* 0x004fcc00078e0204 */
[----:B------:R-:W2:Y:S01]  /*0520*/  LDG.E.64 R4, desc[UR4][R4.64] ;  /* 0x0000000404047981 */ /* 0x000ea2000c1e1b00 */
[C---:B------:R-:W-:Y:S01]  /*0530*/  IMAD.WIDE R8, R0.reuse, 0x8, R18 ;  /* 0x0000000800087825 */ /* 0x040fe200078e0212 */
[----:B------:R-:W-:-:S04]  /*0540*/  LEA R3, R0, R3, 0x2 ;  /* 0x0000000300037211 */ /* 0x000fc800078e10ff */
[----:B------:R-:W-:Y:S01]  /*0550*/  ISETP.GE.AND P0, PT, R3, UR6, PT ;  /* 0x0000000603007c0c */ /* 0x000fe2000bf06270 */
[----:B--2---:R1:W-:-:S12]  /*0560*/  STG.E.64 desc[UR4][R8.64], R4 ;  /* 0x0000000408007986 */ /* 0x0043d8000c101b04 */
[----:B------:R-:W-:Y:S05]  /*0570*/  @!P0 BRA `(.L_x_3) ;  /* 0xfffffffc00888947 */ /* 0x000fea000383ffff */
[----:B------:R-:W-:Y:S05]  /*0580*/  EXIT ;  /* 0x000000000000794d */ /* 0x000fea0003800000 */
.L_x_4:
[----:B------:R-:W-:-:S00]  /*0590*/  BRA `(.L_x_4) ;  /* 0xfffffffc00fc7947 */ /* 0x000fc0000383ffff */
[----:B------:R-:W-:-:S00]  /*05a0*/  NOP ;  /* 0x0000000000007918 */ /* 0x000fc00000000000 */
        /* <DEDUP_REMOVED lines=13> */
.L_x_15:


//--------------------- .text._Z13diff_6face_v1PKdPdS0_S0_S0_iii --------------------------
	.section	.text._Z13diff_6face_v1PKdPdS0_S0_S0_iii,"ax",@progbits
	.align	128
        .global         _Z13diff_6face_v1PKdPdS0_S0_S0_iii
        .type           _Z13diff_6face_v1PKdPdS0_S0_S0_iii,@function
        .size           _Z13diff_6face_v1PKdPdS0_S0_S0_iii,(.L_x_16 - _Z13diff_6face_v1PKdPdS0_S0_S0_iii)
        .other          _Z13diff_6face_v1PKdPdS0_S0_S0_iii,@"STO_CUDA_ENTRY STV_DEFAULT"
_Z13diff_6face_v1PKdPdS0_S0_S0_iii:
.text._Z13diff_6face_v1PKdPdS0_S0_S0_iii:
[----:B------:R-:W-:Y:S08]  /*0000*/  LDC R1, c[0x0][0x37c] ;  /* 0x0000df00ff017b82 */ /* 0x000ff00000000800 */
[----:B------:R-:W0:Y:S01]  /*0010*/  S2UR UR8, SR_CTAID.Z ;  /* 0x00000000000879c3 */ /* 0x000e220000002700 */
[----:B------:R-:W1:Y:S01]  /*0020*/  LDCU UR10, c[0x0][0x370] ;  /* 0x00006e00ff0a77ac */ /* 0x000e620008000800 */
[----:B------:R-:W2:Y:S01]  /*0030*/  S2R R0, SR_TID.X ;  /* 0x0000000000007919 */ /* 0x000ea20000002100 */
[----:B------:R-:W3:Y:S01]  /*0040*/  LDCU UR4, c[0x0][0x374] ;  /* 0x00006e80ff0477ac */ /* 0x000ee20008000800 */
[----:B------:R-:W4:Y:S04]  /*0050*/  S2R R3, SR_TID.Y ;  /* 0x0000000000037919 */ /* 0x000f280000002200 */
[----:B------:R-:W5:Y:S01]  /*0060*/  S2UR UR9, SR_CTAID.Y ;  /* 0x00000000000979c3 */ /* 0x000f620000002600 */
[----:B------:R-:W0:Y:S01]  /*0070*/  LDCU UR20, c[0x0][0x3b0] ;  /* 0x00007600ff1477ac */ /* 0x000e220008000800 */
[----:B------:R-:W1:Y:S06]  /*0080*/  LDCU UR6, c[0x0][0x378] ;  /* 0x00006f00ff0677ac */ /* 0x000e6c0008000800 */
[----:B------:R-:W4:Y:S01]  /*0090*/  S2UR UR13, SR_CTAID.X ;  /* 0x00000000000d79c3 */ /* 0x000f220000002500 */
[----:B------:R-:W5:Y:S01]  /*00a0*/  LDCU.64 UR16, c[0x0][0x3a8] ;  /* 0x00007500ff1077ac */ /* 0x000f620008000a00 */
[----:B---3--:R-:W-:-:S02]  /*00b0*/  UIADD3 UR4, UPT, UPT, UR4, -0x1, URZ ;  /* 0xffffffff04047890 */ /* 0x008fc4000fffe0ff */
[----:B0-----:R-:W-:Y:S02]  /*00c0*/  UIMAD UR7, UR8, -0x1e, UR20 ;  /* 0xffffffe2080778a4 */ /* 0x001fe4000f8e0214 */
[----:B-1----:R-:W-:Y:S02]  /*00d0*/  UIADD3 UR6, UPT, UPT, UR6, -0x1, URZ ;  /* 0xffffffff06067890 */ /* 0x002fe4000fffe0ff */
[----:B------:R-:W-:Y:S02]  /*00e0*/  UIADD3 UR7, UPT, UPT, UR7, -0x1, URZ ;  /* 0xffffffff07077890 */ /* 0x000fe4000fffe0ff */
[----:B-----5:R-:W-:Y:S02]  /*00f0*/  UIMAD UR5, UR9, -0x1e, UR17 ;  /* 0xffffffe2090578a4 */ /* 0x020fe4000f8e0211 */
[----:B------:R-:W-:Y:S02]  /*0100*/  UISETP.NE.AND UP1, UPT, UR8, UR6, UPT ;  /* 0x000000060800728c */ /* 0x000fe4000bf25270 */
[----:B------:R-:W-:-:S02]  /*0110*/  UIADD3 UR6, UPT, UPT, UR5, -0x1, URZ ;  /* 0xffffffff05067890 */ /* 0x000fc4000fffe0ff */
[----:B------:R-:W-:Y:S02]  /*0120*/  UISETP.NE.AND UP0, UPT, UR9, UR4, UPT ;  /* 0x000000040900728c */ /* 0x000fe4000bf05270 */
[----:B------:R-:W-:Y:S02]  /*0130*/  USEL UR12, UR7, 0x1f, !UP1 ;  /* 0x0000001f070c7887 */ /* 0x000fe4000c800000 */
[----:B------:R-:W-:Y:S02]  /*0140*/  USEL UR11, UR6, 0x1f, !UP0 ;  /* 0x0000001f060b7887 */ /* 0x000fe4000c000000 */
[----:B------:R-:W-:Y:S02]  /*0150*/  UIMAD UR4, UR9, 0x1e, URZ ;  /* 0x0000001e090478a4 */ /* 0x000fe4000f8e02ff */
[----:B--2---:R-:W-:Y:S01]  /*0160*/  ISETP.GT.AND P0, PT, R0, UR12, PT ;  /* 0x0000000c00007c0c */ /* 0x004fe2000bf04270 */
[----:B----4-:R-:W-:Y:S02]  /*0170*/  UIMAD UR5, UR13, UR17, URZ ;  /* 0x000000110d0572a4 */ /* 0x010fe4000f8e02ff */
[----:B------:R-:W-:Y:S01]  /*0180*/  UIADD3 UR6, UPT, UPT, UR10, -0x1, URZ ;  /* 0xffffffff0a067890 */ /* 0x000fe2000fffe0ff */
[----:B------:R-:W-:Y:S01]  /*0190*/  ISETP.GT.OR P0, PT, R3, UR11, P0 ;  /* 0x0000000b03007c0c */ /* 0x000fe20008704670 */
[----:B------:R-:W-:-:S02]  /*01a0*/  UIMAD UR7, UR13, -0x14, UR16 ;  /* 0xffffffec0d0778a4 */ /* 0x000fc4000f8e0210 */
[----:B------:R-:W-:Y:S02]  /*01b0*/  UIMAD UR4, UR5, 0x14, UR4 ;  /* 0x00000014050478a4 */ /* 0x000fe4000f8e0204 */
[----:B------:R-:W-:Y:S02]  /*01c0*/  UISETP.NE.AND UP0, UPT, UR13, UR6, UPT ;  /* 0x000000060d00728c */ /* 0x000fe4000bf05270 */
[----:B------:R-:W-:Y:S02]  /*01d0*/  UIADD3 UR7, UPT, UPT, UR7, -0x1, URZ ;  /* 0xffffffff07077890 */ /* 0x000fe4000fffe0ff */
[----:B------:R-:W-:Y:S02]  /*01e0*/  UIMAD UR4, UR4, UR20, URZ ;  /* 0x00000014040472a4 */ /* 0x000fe4000f8e02ff */
[----:B------:R-:W-:Y:S02]  /*01f0*/  USEL UR10, UR7, 0x15, !UP0 ;  /* 0x00000015070a7887 */ /* 0x000fe4000c000000 */
[----:B------:R-:W-:Y:S01]  /*0200*/  UIMAD UR5, UR8, 0x1e, UR4 ;  /* 0x0000001e080578a4 */ /* 0x000fe2000f8e0204 */
[----:B------:R-:W-:Y:S11]  /*0210*/  @P0 EXIT ;  /* 0x000000000000094d */ /* 0x000ff60003800000 */
[----:B------:R-:W0:Y:S01]  /*0220*/  LDCU.64 UR6, c[0x0][0x380] ;  /* 0x00007000ff0677ac */ /* 0x000e220008000a00 */
[C---:B------:R-:W-:Y:S01]  /*0230*/  IADD3 R24, PT, PT, R3.reuse, UR17, RZ ;  /* 0x0000001103187c10 */ /* 0x040fe2000fffe0ff */
[----:B------:R-:W-:Y:S02]  /*0240*/  HFMA2 R8, -RZ, RZ, 0, 4.76837158203125e-07 ;  /* 0x00000008ff087431 */ /* 0x000fe400000001ff */
[----:B------:R-:W-:Y:S01]  /*0250*/  IMAD R6, R3, UR20, R0 ;  /* 0x0000001403067c24 */ /* 0x000fe2000f8e0200 */
[----:B------:R-:W-:Y:S01]  /*0260*/  USHF.L.U32 UR9, UR5, 0x3, URZ ;  /* 0x0000000305097899 */ /* 0x000fe200080006ff */
[----:B------:R-:W-:Y:S01]  /*0270*/  IMAD.MOV.U32 R7, RZ, RZ, 0x8 ;  /* 0x00000008ff077424 */ /* 0x000fe200078e00ff */
[----:B------:R-:W1:Y:S01]  /*0280*/  LDCU.64 UR18, c[0x0][0x358] ;  /* 0x00006b00ff1277ac */ /* 0x000e620008000a00 */
[----:B------:R-:W-:Y:S01]  /*0290*/  IMAD R5, R24, UR20, RZ ;  /* 0x0000001418057c24 */ /* 0x000fe2000f8e02ff */
[----:B------:R-:W-:-:S03]  /*02a0*/  USHF.R.U32.HI UR13, URZ, 0x1d, UR5 ;  /* 0x0000001dff0d7899 */ /* 0x000fc60008011605 */
[----:B------:R-:W-:Y:S01]  /*02b0*/  IMAD.IADD R25, R5, 0x1, R0 ;  /* 0x0000000105197824 */ /* 0x000fe200078e0200 */
[----:B------:R-:W2:Y:S01]  /*02c0*/  S2UR UR8, SR_CgaCtaId ;  /* 0x00000000000879c3 */ /* 0x000ea20000008800 */
[----:B------:R-:W3:Y:S01]  /*02d0*/  LDCU.64 UR14, c[0x0][0x390] ;  /* 0x00007200ff0e77ac */ /* 0x000ee20008000a00 */
[----:B0-----:R-:W-:-:S04]  /*02e0*/  UIADD3 UR6, UP0, UPT, UR9, UR6, URZ ;  /* 0x0000000609067290 */ /* 0x001fc8000ff1e0ff */
[----:B------:R-:W-:-:S06]  /*02f0*/  UIADD3.X UR7, UPT, UPT, UR13, UR7, URZ, UP0, !UPT ;  /* 0x000000070d077290 */ /* 0x000fcc00087fe4ff */
[----:B------:R-:W-:-:S04]  /*0300*/  IMAD.WIDE R6, R6, R7, UR6 ;  /* 0x0000000606067e25 */ /* 0x000fc8000f8e0207 */
[----:B------:R-:W-:Y:S02]  /*0310*/  IMAD.WIDE R8, R25, R8, UR6 ;  /* 0x0000000619087e25 */ /* 0x000fe4000f8e0208 */
[----:B-1----:R-:W4:Y:S04]  /*0320*/  LDG.E.64 R6, desc[UR18][R6.64] ;  /* 0x0000001206067981 */ /* 0x002f28000c1e1b00 */
[----:B------:R-:W5:Y:S01]  /*0330*/  LDG.E.64 R8, desc[UR18][R8.64] ;  /* 0x0000001208087981 */ /* 0x000f62000c1e1b00 */
[----:B------:R-:W-:Y:S01]  /*0340*/  UMOV UR4, 0x400 ;  /* 0x0000040000047882 */ /* 0x000fe20000000000 */
[C---:B------:R-:W-:Y:S01]  /*0350*/  ISETP.GE.U32.AND P1, PT, R0.reuse, UR12, PT ;  /* 0x0000000c00007c0c */ /* 0x040fe2000bf26070 */
[----:B--2---:R-:W-:Y:S01]  /*0360*/  ULEA UR4, UR8, UR4, 0x18 ;  /* 0x0000000408047291 */ /* 0x004fe2000f8ec0ff */
[----:B------:R-:W-:Y:S01]  /*0370*/  BSSY.RECONVERGENT B0, `(.L_x_5) ;  /* 0x0000034000007945 */ /* 0x000fe20003800200 */
[----:B---3--:R-:W-:Y:S01]  /*0380*/  UIADD3 UR8, UP0, UPT, UR9, UR14, URZ ;  /* 0x0000000e09087290 */ /* 0x008fe2000ff1e0ff */
[----:B------:R-:W-:Y:S01]  /*0390*/  ISETP.NE.AND P1, PT, R0, RZ, !P1 ;  /* 0x000000ff0000720c */ /* 0x000fe20004f25270 */
[----:B------:R-:W-:-:S02]  /*03a0*/  USHF.L.U32 UR14, UR16, 0x1, URZ ;  /* 0x00000001100e7899 */ /* 0x000fc400080006ff */
[----:B------:R-:W-:Y:S01]  /*03b0*/  MOV R2, UR4 ;  /* 0x0000000400027c02 */ /* 0x000fe20008000f00 */
[----:B------:R-:W-:Y:S01]  /*03c0*/  UIADD3.X UR9, UPT, UPT, UR13, UR15, URZ, UP0, !UPT ;  /* 0x0000000f0d097290 */ /* 0x000fe200087fe4ff */
[----:B------:R-:W-:-:S03]  /*03d0*/  ISETP.NE.AND P0, PT, R3, RZ, P1 ;  /* 0x000000ff0300720c */ /* 0x000fc60000f05270 */
[C---:B------:R-:W-:Y:S01]  /*03e0*/  IMAD R11, R3.reuse, 0x100, R2 ;  /* 0x00000100030b7824 */ /* 0x040fe200078e0202 */
[----:B------:R-:W-:-:S04]  /*03f0*/  ISETP.LT.U32.AND P0, PT, R3, UR11, P0 ;  /* 0x0000000b03007c0c */ /* 0x000fc80008701070 */
[----:B------:R-:W-:-:S05]  /*0400*/  LEA R4, R0, R11, 0x3 ;  /* 0x0000000b00047211 */ /* 0x000fca00078e18ff */
[----:B----4-:R0:W-:Y:S04]  /*0410*/  STS.64 [R4+0x2000], R6 ;  /* 0x0020000604007388 */ /* 0x0101e80000000a00 */
[----:B-----5:R0:W-:Y:S01]  /*0420*/  STS.64 [R4+0x4000], R8 ;  /* 0x0040000804007388 */ /* 0x0201e20000000a00 */
[----:B------:R-:W-:Y:S06]  /*0430*/  BAR.SYNC.DEFER_BLOCKING 0x0 ;  /* 0x0000000000007b1d */ /* 0x000fec0000010000 */
[----:B------:R-:W-:Y:S05]  /*0440*/  @!P0 BRA `(.L_x_6) ;  /* 0x0000000000988947 */ /* 0x000fea0003800000 */
[----:B------:R-:W-:Y:S01]  /*0450*/  UIMAD UR4, UR17, UR16, UR17 ;  /* 0x00000010110472a4 */ /* 0x000fe2000f8e0211 */
[----:B------:R-:W-:Y:S01]  /*0460*/  MOV R16, 0x8 ;  /* 0x0000000800107802 */ /* 0x000fe20000000f00 */
[----:B------:R-:W-:Y:S01]  /*0470*/  IMAD.MOV.U32 R12, RZ, RZ, 0x8 ;  /* 0x00000008ff0c7424 */ /* 0x000fe200078e00ff */
[----:B------:R-:W-:Y:S03]  /*0480*/  LDS.64 R20, [R4+0x1f00] ;  /* 0x001f000004147984 */ /* 0x000fe60000000a00 */
[----:B0-----:R-:W-:Y:S01]  /*0490*/  VIADD R7, R3, UR4 ;  /* 0x0000000403077c36 */ /* 0x001fe20008000000 */
[----:B------:R-:W-:Y:S01]  /*04a0*/  UIMAD UR4, UR14, UR17, UR17 ;  /* 0x000000110e0472a4 */ /* 0x000fe2000f8e0211 */
[----:B------:R-:W-:Y:S01]  /*04b0*/  IMAD.MOV.U32 R8, RZ, RZ, 0x8 ;  /* 0x00000008ff087424 */ /* 0x000fe200078e00ff */
[----:B------:R-:W0:Y:S01]  /*04c0*/  LDS.64 R14, [R4+0x2100] ;  /* 0x00210000040e7984 */ /* 0x000e220000000a00 */
[----:B------:R-:W-:-:S03]  /*04d0*/  IMAD R7, R7, UR20, R0 ;  /* 0x0000001407077c24 */ /* 0x000fc6000f8e0200 */
[----:B------:R-:W1:Y:S01]  /*04e0*/  LDS.64 R10, [R4+0x3f00] ;  /* 0x003f0000040a7984 */ /* 0x000e620000000a00 */
[----:B------:R-:W-:Y:S01]  /*04f0*/  IMAD.WIDE R16, R7, R16, UR8 ;  /* 0x0000000807107e25 */ /* 0x000fe2000f8e0210 */
[----:B------:R-:W-:Y:S02]  /*0500*/  IADD3 R7, PT, PT, R3, UR4, RZ ;  /* 0x0000000403077c10 */ /* 0x000fe4000fffe0ff */
[----:B------:R-:W2:Y:S01]  /*0510*/  LDS.64 R22, [R4+0x4100] ;  /* 0x0041000004167984 */ /* 0x000ea20000000a00 */
[----:B------:R-:W-:-:S03]  /*0520*/  IMAD.WIDE R12, R25, R12, UR8 ;  /* 0x00000008190c7e25 */ /* 0x000fc6000f8e020c */
[----:B------:R-:W3:Y:S01]  /*0530*/  LDG.E.64 R16, desc[UR18][R16.64] ;  /* 0x0000001210107981 */ /* 0x000ee2000c1e1b00 */
[----:B------:R-:W-:-:S03]  /*0540*/  IMAD R7, R7, UR20, R0 ;  /* 0x0000001407077c24 */ /* 0x000fc6000f8e0200 */
[----:B------:R-:W4:Y:S01]  /*0550*/  LDG.E.64 R12, desc[UR18][R12.64] ;  /* 0x000000120c0c7981 */ /* 0x000f22000c1e1b00 */
[----:B------:R-:W-:-:S03]  /*0560*/  IMAD.WIDE R8, R7, R8, UR8 ;  /* 0x0000000807087e25 */ /* 0x000fc6000f8e0208 */
[----:B------:R-:W-:Y:S04]  /*0570*/  LDS.64 R18, [R4+0x1ff8] ;  /* 0x001ff80004127984 */ /* 0x000fe80000000a00 */
[----:B------:R-:W5:Y:S04]  /*0580*/  LDG.E.64 R8, desc[UR18][R8.64] ;  /* 0x0000001208087981 */ /* 0x000f68000c1e1b00 */
[----:B------:R-:W2:Y:S01]  /*0590*/  LDS.64 R6, [R4+0x2008] ;  /* 0x0020080004067984 */ /* 0x000ea20000000a00 */
[----:B0-----:R-:W-:-:S03]  /*05a0*/  DADD R14, -R20, R14 ;  /* 0x00000000140e7229 */ /* 0x001fc6000000010e */
[----:B------:R-:W0:Y:S05]  /*05b0*/  LDS.64 R20, [R4+0x3ff8] ;  /* 0x003ff80004147984 */ /* 0x000e2a0000000a00 */
[----:B-1----:R-:W-:Y:S02]  /*05c0*/  DADD R10, R14, -R10 ;  /* 0x000000000e0a7229 */ /* 0x002fe4000000080a */
[----:B------:R-:W-:Y:S06]  /*05d0*/  LDS.64 R14, [R4+0x2000] ;  /* 0x00200000040e7984 */ /* 0x000fec0000000a00 */
[----:B--2---:R-:W-:-:S02]  /*05e0*/  DADD R22, R10, R22 ;  /* 0x000000000a167229 */ /* 0x004fc40000000016 */
[----:B------:R-:W1:Y:S06]  /*05f0*/  LDS.64 R10, [R4+0x4000] ;  /* 0x00400000040a7984 */ /* 0x000e6c0000000a00 */
[----:B------:R-:W-:Y:S02]  /*0600*/  DMUL R22, R22, 0.25 ;  /* 0x3fd0000016167828 */ /* 0x000fe40000000000 */
[----:B------:R-:W-:Y:S01]  /*0610*/  DADD R18, -R18, R6 ;  /* 0x0000000012127229 */ /* 0x000fe20000000106 */
[----:B------:R-:W2:Y:S07]  /*0620*/  LDS.64 R6, [R4+0x4008] ;  /* 0x0040080004067984 */ /* 0x000eae0000000a00 */
[----:B0-----:R-:W-:-:S02]  /*0630*/  DADD R18, R18, -R20 ;  /* 0x0000000012127229 */ /* 0x001fc40000000814 */
[----:B-1----:R-:W-:-:S06]  /*0640*/  DADD R10, -R14, R10 ;  /* 0x000000000e0a7229 */ /* 0x002fcc000000010a */
[----:B--2---:R-:W-:-:S08]  /*0650*/  DADD R6, R18, R6 ;  /* 0x0000000012067229 */ /* 0x004fd00000000006 */
[----:B------:R-:W-:Y:S02]  /*0660*/  DMUL R6, R6, 0.25 ;  /* 0x3fd0000006067828 */ /* 0x000fe40000000000 */
[----:B---3--:R-:W-:-:S08]  /*0670*/  DMUL R16, R22, R16 ;  /* 0x0000001016107228 */ /* 0x008fd00000000000 */
[----:B----4-:R-:W-:-:S08]  /*0680*/  DFMA R10, R10, R12, R16 ;  /* 0x0000000c0a0a722b */ /* 0x010fd00000000010 */
[----:B-----5:R-:W-:-:S08]  /*0690*/  DFMA R10, R6, R8, R10 ;  /* 0x00000008060a722b */ /* 0x020fd0000000000a */
[----:B------:R-:W-:-:S11]  /*06a0*/  DADD R10, RZ, -R10 ;  /* 0x00000000ff0a7229 */ /* 0x000fd6000000080a */
.L_x_6:
[----:B------:R-:W-:Y:S05]  /*06b0*/  BSYNC.RECONVERGENT B0 ;  /* 0x0000000000007941 */ /* 0x000fea0003800200 */
.L_x_5:
[----:B------:R-:W-:-:S06]  /*06c0*/  UISETP.GE.AND UP0, UPT, UR10, 0x2, UPT ;  /* 0x000000020a00788c */ /* 0x000fcc000bf06270 */
[----:B------:R-:W-:-:S13]  /*06d0*/  PLOP3.LUT P2, PT, PT, PT, UP0, 0x80, 0x8 ;  /* 0x000000000008781c */ /* 0x000fda0003f4f008 */
[----:B------:R-:W-:Y:S05]  /*06e0*/  @!P2 EXIT ;  /* 0x000000000000a94d */ /* 0x000fea0003800000 */
[----:B------:R-:W-:Y:S01]  /*06f0*/  UIADD3 UR4, UPT, UPT, UR14, 0x2, URZ ;  /* 0x000000020e047890 */ /* 0x000fe2000fffe0ff */
[----:B0-----:R-:W-:Y:S01]  /*0700*/  MOV R9, UR20 ;  /* 0x0000001400097c02 */ /* 0x001fe20008000f00 */
[----:B------:R-:W-:Y:S01]  /*0710*/  UIADD3 UR15, UPT, UPT, UR16, 0x2, URZ ;  /* 0x00000002100f7890 */ /* 0x000fe2000fffe0ff */
[----:B------:R-:W-:Y:S01]  /*0720*/  IMAD.U32 R12, RZ, RZ, UR17 ;  /* 0x00000011ff0c7e24 */ /* 0x000fe2000f8e00ff */
[----:B------:R-:W-:Y:S01]  /*0730*/  UIMAD UR28, UR17, UR16, UR17 ;  /* 0x00000010111c72a4 */ /* 0x000fe2000f8e0211 */
[C---:B------:R-:W-:Y:S01]  /*0740*/  ISETP.GE.U32.AND P2, PT, R3.reuse, UR11, PT ;  /* 0x0000000b03007c0c */ /* 0x040fe2000bf46070 */
[----:B------:R-:W-:Y:S01]  /*0750*/  UIMAD UR21, UR14, UR17, UR17 ;  /* 0x000000110e1572a4 */ /* 0x000fe2000f8e0211 */
[----:B------:R-:W-:Y:S01]  /*0760*/  IMAD.U32 R6, RZ, RZ, UR4 ;  /* 0x00000004ff067e24 */ /* 0x000fe2000f8e00ff */
[----:B------:R-:W-:Y:S01]  /*0770*/  MOV R8, UR15 ;  /* 0x0000000f00087c02 */ /* 0x000fe20008000f00 */
[----:B------:R-:W-:Y:S01]  /*0780*/  IMAD R9, R24, R9, UR20 ;  /* 0x0000001418097e24 */ /* 0x000fe2000f8e0209 */
[C---:B------:R-:W-:Y:S01]  /*0790*/  IADD3 R21, PT, PT, R3.reuse, UR28, RZ ;  /* 0x0000001c03157c10 */ /* 0x040fe2000fffe0ff */
[--C-:B------:R-:W-:Y:S01]  /*07a0*/  IMAD R13, R6, UR17, R3.reuse ;  /* 0x00000011060d7c24 */ /* 0x100fe2000f8e0203 */
[----:B------:R-:W-:Y:S01]  /*07b0*/  ISETP.LT.U32.AND P2, PT, R0, UR12, !P2 ;  /* 0x0000000c00007c0c */ /* 0x000fe2000d741070 */
[----:B------:R-:W-:Y:S01]  /*07c0*/  VIADD R6, R3, UR21 ;  /* 0x0000001503067c36 */ /* 0x000fe20008000000 */
[----:B------:R-:W-:Y:S01]  /*07d0*/  MOV R7, R25 ;  /* 0x0000001900077202 */ /* 0x000fe20000000f00 */
[--C-:B------:R-:W-:Y:S01]  /*07e0*/  IMAD R23, R8, UR17, R3.reuse ;  /* 0x0000001108177c24 */ /* 0x100fe2000f8e0203 */
[----:B------:R-:W-:Y:S01]  /*07f0*/  IADD3 R8, PT, PT, R9, R0, RZ ;  /* 0x0000000009087210 */ /* 0x000fe20007ffe0ff */
[----:B------:R-:W-:Y:S01]  /*0800*/  IMAD R9, R6, UR20, RZ ;  /* 0x0000001406097c24 */ /* 0x000fe2000f8e02ff */
[----:B------:R-:W-:Y:S01]  /*0810*/  ISETP.LT.U32.AND P1, PT, R3, UR11, P1 ;  /* 0x0000000b03007c0c */ /* 0x000fe20008f21070 */
[----:B------:R-:W-:Y:S01]  /*0820*/  IMAD R21, R21, UR20, RZ ;  /* 0x0000001415157c24 */ /* 0x000fe2000f8e02ff */
[----:B------:R-:W-:Y:S01]  /*0830*/  ISETP.NE.AND P2, PT, R3, RZ, P2 ;  /* 0x000000ff0300720c */ /* 0x000fe20001745270 */
[----:B------:R-:W-:Y:S01]  /*0840*/  IMAD R15, R12, 0x2, R3 ;  /* 0x000000020c0f7824 */ /* 0x000fe200078e0203 */
[C---:B------:R-:W-:Y:S01]  /*0850*/  IADD3 R24, PT, PT, R0.reuse, UR20, R9 ;  /* 0x0000001400187c10 */ /* 0x040fe2000fffe009 */
[--C-:B------:R-:W-:Y:S01]  /*0860*/  IMAD R22, R13, UR20, R0.reuse ;  /* 0x000000140d167c24 */ /* 0x100fe2000f8e0200 */
[----:B------:R-:W-:Y:S01]  /*0870*/  IADD3 R6, PT, PT, R0, UR20, R21 ;  /* 0x0000001400067c10 */ /* 0x000fe2000fffe015 */
[--C-:B------:R-:W-:Y:S01]  /*0880*/  IMAD R20, R15, UR20, R0.reuse ;  /* 0x000000140f147c24 */ /* 0x100fe2000f8e0200 */
[----:B------:R-:W-:Y:S01]  /*0890*/  UIADD3 UR16, UPT, UPT, -UR10, URZ, URZ ;  /* 0x000000ff0a107290 */ /* 0x000fe2000fffe1ff */
[----:B------:R-:W-:Y:S01]  /*08a0*/  IMAD R23, R23, UR20, R0 ;  /* 0x0000001417177c24 */ /* 0x000fe2000f8e0200 */
[----:B------:R-:W-:Y:S01]  /*08b0*/  UMOV UR13, 0x1 ;  /* 0x00000001000d7882 */ /* 0x000fe20000000000 */
[----:B------:R-:W0:Y:S01]  /*08c0*/  LDCU UR29, c[0x0][0x3b0] ;  /* 0x00007600ff1d77ac */ /* 0x000e220008000800 */
[----:B------:R-:W1:Y:S01]  /*08d0*/  LDCU.64 UR22, c[0x0][0x398] ;  /* 0x00007300ff1677ac */ /* 0x000e620008000a00 */
[----:B------:R-:W2:Y:S01]  /*08e0*/  LDCU.64 UR24, c[0x0][0x3a0] ;  /* 0x00007400ff1877ac */ /* 0x000ea20008000a00 */
[----:B------:R-:W3:Y:S01]  /*08f0*/  LDCU.64 UR26, c[0x0][0x388] ;  /* 0x00007100ff1a77ac */ /* 0x000ee20008000a00 */
[----:B------:R-:W-:Y:S01]  /*0900*/  UMOV UR10, 0x2 ;  /* 0x00000002000a7882 */ /* 0x000fe20000000000 */
[----:B------:R-:W-:-:S05]  /*0910*/  UMOV UR4, URZ ;  /* 0x000000ff00047c82 */ /* 0x000fca0008000000 */
.L_x_13:
[----:B------:R-:W-:-:S04]  /*0920*/  IMAD.MOV.U32 R13, RZ, RZ, 0x8 ;  /* 0x00000008ff0d7424 */ /* 0x000fc800078e00ff */
[----:B------:R-:W-:-:S06]  /*0930*/  IMAD.WIDE R12, R20, R13, UR6 ;  /* 0x00000006140c7e25 */ /* 0x000fcc000f8e020d */
[----:B------:R-:W4:Y:S01]  /*0940*/  LDG.E.64 R12, desc[UR18][R12.64] ;  /* 0x000000120c0c7981 */ /* 0x000f22000c1e1b00 */
[----:B0-----:R-:W-:Y:S01]  /*0950*/  MOV R15, UR4 ;  /* 0x00000004000f7c02 */ /* 0x001fe20008000f00 */
[----:B------:R-:W-:Y:S01]  /*0960*/  IMAD.U32 R17, RZ, RZ, UR10 ;  /* 0x0000000aff117e24 */ /* 0x000fe2000f8e00ff */
[----:B------:R-:W-:Y:S01]  /*0970*/  UMOV UR12, UR10 ;  /* 0x0000000a000c7c82 */ /* 0x000fe20008000000 */
[----:B------:R-:W-:Y:S01]  /*0980*/  UMOV UR10, UR4 ;  /* 0x00000004000a7c82 */ /* 0x000fe20008000000 */
[----:B------:R-:W-:Y:S01]  /*0990*/  LEA R14, R15, R2, 0xd ;  /* 0x000000020f0e7211 */ /* 0x000fe200078e68ff */
[----:B------:R-:W-:Y:S01]  /*09a0*/  IMAD R16, R17, 0x2000, R2 ;  /* 0x0000200011107824 */ /* 0x000fe200078e0202 */
[----:B------:R-:W-:Y:S02]  /*09b0*/  BSSY.RECONVERGENT B0, `(.L_x_7) ;  /* 0x0000032000007945 */ /* 0x000fe40003800200 */
[C---:B------:R-:W-:Y:S01]  /*09c0*/  LEA R15, R3.reuse, R14, 0x8 ;  /* 0x0000000e030f7211 */ /* 0x040fe200078e40ff */
[----:B------:R-:W-:-:S03]  /*09d0*/  IMAD R25, R3, 0x100, R16 ;  /* 0x0000010003197824 */ /* 0x000fc600078e0210 */
[C---:B------:R-:W-:Y:S01]  /*09e0*/  LEA R26, R0.reuse, R15, 0x3 ;  /* 0x0000000f001a7211 */ /* 0x040fe200078e18ff */
[----:B------:R-:W-:-:S04]  /*09f0*/  IMAD R25, R0, 0x8, R25 ;  /* 0x0000000800197824 */ /* 0x000fc800078e0219 */
[----:B----4-:R4:W-:Y:S01]  /*0a00*/  STS.64 [R26], R12 ;  /* 0x0000000c1a007388 */ /* 0x0109e20000000a00 */
[----:B------:R-:W-:Y:S05]  /*0a10*/  @!P1 BRA `(.L_x_8) ;  /* 0x0000000000ac9947 */ /* 0x000fea0003800000 */
[----:B------:R-:W5:Y:S01]  /*0a20*/  S2UR UR11, SR_CgaCtaId ;  /* 0x00000000000b79c3 */ /* 0x000f620000008800 */
[----:B------:R-:W-:Y:S01]  /*0a30*/  UMOV UR4, 0x400 ;  /* 0x0000040000047882 */ /* 0x000fe20000000000 */
[----:B------:R-:W-:Y:S01]  /*0a40*/  MOV R15, UR13 ;  /* 0x0000000d000f7c02 */ /* 0x000fe20008000f00 */
[----:B------:R-:W-:Y:S01]  /*0a50*/  LDS.64 R18, [R26+0x100] ;  /* 0x000100001a127984 */ /* 0x000fe20000000a00 */
[----:B-----5:R-:W-:Y:S02]  /*0a60*/  ULEA UR4, UR11, UR4, 0x18 ;  /* 0x000000040b047291 */ /* 0x020fe4000f8ec0ff */
[----:B------:R-:W-:-:S04]  /*0a70*/  USHF.R.U32.HI UR11, URZ, 0x1d, UR5 ;  /* 0x0000001dff0b7899 */ /* 0x000fc80008011605 */
[----:B------:R-:W-:Y:S01]  /*0a80*/  IMAD.U32 R2, RZ, RZ, UR4 ;  /* 0x00000004ff027e24 */ /* 0x000fe2000f8e00ff */
[----:B------:R-:W-:-:S04]  /*0a90*/  USHF.L.U32 UR4, UR5, 0x3, URZ ;  /* 0x0000000305047899 */ /* 0x000fc800080006ff */
[----:B------:R-:W-:Y:S01]  /*0aa0*/  LEA R14, R15, R2, 0xd ;  /* 0x000000020f0e7211 */ /* 0x000fe200078e68ff */
[----:B-1----:R-:W-:-:S04]  /*0ab0*/  UIADD3 UR4, UP0, UPT, UR4, UR22, URZ ;  /* 0x0000001604047290 */ /* 0x002fc8000ff1e0ff */
[----:B------:R-:W-:Y:S01]  /*0ac0*/  IMAD R15, R3, 0x100, R14 ;  /* 0x00000100030f7824 */ /* 0x000fe200078e020e */
[----:B------:R-:W-:-:S04]  /*0ad0*/  UIADD3.X UR11, UPT, UPT, UR11, UR23, URZ, UP0, !UPT ;  /* 0x000000170b0b7290 */ /* 0x000fc800087fe4ff */
[----:B------:R-:W-:-:S05]  /*0ae0*/  LEA R27, R0, R15, 0x3 ;  /* 0x0000000f001b7211 */ /* 0x000fca00078e18ff */
[----:B------:R-:W-:Y:S04]  /*0af0*/  LDS.64 R16, [R27] ;  /* 0x000000001b107984 */ /* 0x000fe80000000a00 */
[----:B------:R-:W1:Y:S02]  /*0b00*/  LDS.64 R14, [R27+0x100] ;  /* 0x000100001b0e7984 */ /* 0x000e640000000a00 */
[----:B-1----:R-:W-:Y:S02]  /*0b10*/  DADD R14, -R16, -R14 ;  /* 0x00000000100e7229 */ /* 0x002fe4000000090e */
[----:B------:R-:W-:Y:S06]  /*0b20*/  LDS.64 R16, [R25+0x100] ;  /* 0x0001000019107984 */ /* 0x000fec0000000a00 */
[----:B----4-:R-:W-:-:S02]  /*0b30*/  DADD R12, R12, R14 ;  /* 0x000000000c0c7229 */ /* 0x010fc4000000000e */
[----:B------:R-:W1:Y:S06]  /*0b40*/  LDS.64 R14, [R25] ;  /* 0x00000000190e7984 */ /* 0x000e6c0000000a00 */
[----:B------:R-:W-:Y:S01]  /*0b50*/  DADD R18, R12, R18 ;  /* 0x000000000c127229 */ /* 0x000fe20000000012 */
[----:B------:R-:W-:Y:S01]  /*0b60*/  MOV R12, UR4 ;  /* 0x00000004000c7c02 */ /* 0x000fe20008000f00 */
[----:B------:R-:W-:-:S04]  /*0b70*/  IMAD.U32 R13, RZ, RZ, UR11 ;  /* 0x0000000bff0d7e24 */ /* 0x000fc8000f8e00ff */
[----:B------:R-:W-:Y:S01]  /*0b80*/  IMAD.WIDE R28, R6, 0x8, R12 ;  /* 0x00000008061c7825 */ /* 0x000fe200078e020c */
[----:B-1----:R-:W-:-:S04]  /*0b90*/  DADD R16, -R14, R16 ;  /* 0x000000000e107229 */ /* 0x002fc80000000110 */
[----:B------:R1:W4:Y:S01]  /*0ba0*/  LDG.E.64 R14, desc[UR18][R28.64] ;  /* 0x000000121c0e7981 */ /* 0x000322000c1e1b00 */
[----:B------:R-:W-:-:S03]  /*0bb0*/  DMUL R18, R18, 0.25 ;  /* 0x3fd0000012127828 */ /* 0x000fc60000000000 */
[----:B-1----:R-:W-:Y:S01]  /*0bc0*/  LDS.64 R28, [R25+0xf8] ;  /* 0x0000f800191c7984 */ /* 0x002fe20000000a00 */
[----:B----4-:R-:W-:Y:S01]  /*0bd0*/  DMUL R14, R16, R14 ;  /* 0x0000000e100e7228 */ /* 0x010fe20000000000 */
[----:B------:R-:W-:-:S06]  /*0be0*/  IMAD.WIDE R16, R8, 0x8, R12 ;  /* 0x0000000808107825 */ /* 0x000fcc00078e020c */
[----:B------:R-:W4:Y:S01]  /*0bf0*/  LDG.E.64 R16, desc[UR18][R16.64] ;  /* 0x0000001210107981 */ /* 0x000f22000c1e1b00 */
[----:B------:R-:W-:-:S06]  /*0c00*/  IMAD.WIDE R12, R24, 0x8, R12 ;  /* 0x00000008180c7825 */ /* 0x000fcc00078e020c */
[----:B------:R-:W5:Y:S01]  /*0c10*/  LDG.E.64 R12, desc[UR18][R12.64] ;  /* 0x000000120c0c7981 */ /* 0x000f62000c1e1b00 */
[----:B----4-:R-:W-:-:S03]  /*0c20*/  DFMA R14, R18, R16, R14 ;  /* 0x00000010120e722b */ /* 0x010fc6000000000e */
[----:B------:R-:W-:Y:S04]  /*0c30*/  LDS.64 R16, [R25+-0x8] ;  /* 0xfffff80019107984 */ /* 0x000fe80000000a00 */
[----:B------:R-:W1:Y:S02]  /*0c40*/  LDS.64 R18, [R25+0x8] ;  /* 0x0000080019127984 */ /* 0x000e640000000a00 */
[----:B-1----:R-:W-:-:S08]  /*0c50*/  DADD R18, -R16, R18 ;  /* 0x0000000010127229 */ /* 0x002fd00000000112 */
[----:B------:R-:W-:Y:S02]  /*0c60*/  DADD R28, R18, -R28 ;  /* 0x00000000121c7229 */ /* 0x000fe4000000081c */
[----:B------:R-:W1:Y:S06]  /*0c70*/  LDS.64 R18, [R25+0x108] ;  /* 0x0001080019127984 */ /* 0x000e6c0000000a00 */
[----:B-1----:R-:W-:-:S08]  /*0c80*/  DADD R16, R28, R18 ;  /* 0x000000001c107229 */ /* 0x002fd00000000012 */
[----:B------:R-:W-:-:S08]  /*0c90*/  DMUL R16, R16, 0.25 ;  /* 0x3fd0000010107828 */ /* 0x000fd00000000000 */
[----:B-----5:R-:W-:-:S07]  /*0ca0*/  DFMA R12, R16, R12, R14 ;  /* 0x0000000c100c722b */ /* 0x020fce000000000e */
[----:B------:R1:W-:Y:S01]  /*0cb0*/  STS.64 [R4+0x6000], R12 ;  /* 0x0060000c04007388 */ /* 0x0003e20000000a00 */
[----:B------:R-:W-:-:S11]  /*0cc0*/  DADD R10, R10, R12 ;  /* 0x000000000a0a7229 */ /* 0x000fd6000000000c */
.L_x_8:
[----:B0123--:R-:W-:Y:S05]  /*0cd0*/  BSYNC.RECONVERGENT B0 ;  /* 0x0000000000007941 */ /* 0x00ffea0003800200 */
.L_x_7:
[----:B----4-:R-:W0:Y:S01]  /*0ce0*/  @P0 LDS.64 R12, [R4+0x5f00] ;  /* 0x005f0000040c0984 */ /* 0x010e220000000a00 */
[----:B------:R-:W-:Y:S01]  /*0cf0*/  BSSY.RECONVERGENT B0, `(.L_x_9) ;  /* 0x0000036000007945 */ /* 0x000fe20003800200 */
[----:B0-----:R-:W-:-:S03]  /*0d00*/  @P0 DADD R10, R10, -R12 ;  /* 0x000000000a0a0229 */ /* 0x001fc6000000080c */
[----:B------:R-:W-:Y:S08]  /*0d10*/  @!P2 BRA `(.L_x_10) ;  /* 0x0000000000cca947 */ /* 0x000ff00003800000 */
[----:B------:R-:W-:Y:S01]  /*0d20*/  USHF.L.U32 UR4, UR5, 0x3, URZ ;  /* 0x0000000305047899 */ /* 0x000fe200080006ff */
[----:B------:R-:W-:Y:S01]  /*0d30*/  IADD3 R2, P3, PT, R0, R21, RZ ;  /* 0x0000001500027210 */ /* 0x000fe20007f7e0ff */
[----:B------:R-:W-:Y:S01]  /*0d40*/  USHF.R.U32.HI UR11, URZ, 0x1d, UR5 ;  /* 0x0000001dff0b7899 */ /* 0x000fe20008011605 */
[----:B------:R-:W-:Y:S01]  /*0d50*/  LDS.64 R14, [R25+-0x100] ;  /* 0xffff0000190e7984 */ /* 0x000fe20000000a00 */
[----:B------:R-:W-:Y:S01]  /*0d60*/  UIADD3 UR4, UP0, UPT, UR4, UR24, URZ ;  /* 0x0000001804047290 */ /* 0x000fe2000ff1e0ff */
[----:B------:R-:W-:Y:S02]  /*0d70*/  LEA.HI.X.SX32 R13, R21, RZ, 0x1, P3 ;  /* 0x000000ff150d7211 */ /* 0x000fe400018f0eff */
[----:B------:R-:W0:Y:S01]  /*0d80*/  LDS.64 R18, [R25+-0xf8] ;  /* 0xffff080019127984 */ /* 0x000e220000000a00 */
[----:B------:R-:W-:Y:S02]  /*0d90*/  UIADD3.X UR11, UPT, UPT, UR11, UR25, URZ, UP0, !UPT ;  /* 0x000000190b0b7290 */ /* 0x000fe400087fe4ff */
[C---:B------:R-:W-:Y:S01]  /*0da0*/  LEA R12, P3, R2.reuse, UR4, 0x3 ;  /* 0x00000004020c7c11 */ /* 0x040fe2000f8618ff */
[----:B------:R-:W1:Y:S03]  /*0db0*/  LDS.64 R16, [R25+0x100] ;  /* 0x0001000019107984 */ /* 0x000e660000000a00 */
[----:B------:R-:W-:-:S06]  /*0dc0*/  LEA.HI.X R13, R2, UR11, R13, 0x3, P3 ;  /* 0x0000000b020d7c11 */ /* 0x000fcc00098f1c0d */
[----:B------:R-:W2:Y:S01]  /*0dd0*/  LDG.E.64 R12, desc[UR18][R12.64+0x8] ;  /* 0x000008120c0c7981 */ /* 0x000ea2000c1e1b00 */
[----:B------:R-:W3:Y:S01]  /*0de0*/  S2UR UR15, SR_CgaCtaId ;  /* 0x00000000000f79c3 */ /* 0x000ee20000008800 */
[----:B------:R-:W-:Y:S02]  /*0df0*/  UMOV UR14, 0x400 ;  /* 0x00000400000e7882 */ /* 0x000fe40000000000 */
[----:B---3--:R-:W-:Y:S01]  /*0e00*/  ULEA UR14, UR15, UR14, 0x18 ;  /* 0x0000000e0f0e7291 */ /* 0x008fe2000f8ec0ff */
[----:B0-----:R-:W-:Y:S01]  /*0e10*/  DADD R18, -R14, -R18 ;  /* 0x000000000e127229 */ /* 0x001fe20000000912 */
[----:B------:R-:W0:Y:S04]  /*0e20*/  LDS.64 R14, [R25+0x108] ;  /* 0x00010800190e7984 */ /* 0x000e280000000a00 */
[----:B------:R-:W-:-:S03]  /*0e30*/  MOV R2, UR14 ;  /* 0x0000000e00027c02 */ /* 0x000fc60008000f00 */
[----:B-1----:R-:W-:Y:S02]  /*0e40*/  DADD R16, R18, R16 ;  /* 0x0000000012107229 */ /* 0x002fe40000000010 */
[----:B------:R-:W-:Y:S01]  /*0e50*/  IMAD R19, R3, 0x100, R2 ;  /* 0x0000010003137824 */ /* 0x000fe200078e0202 */
[----:B------:R-:W-:-:S04]  /*0e60*/  MOV R18, UR13 ;  /* 0x0000000d00127c02 */ /* 0x000fc80008000f00 */
[----:B------:R-:W-:-:S04]  /*0e70*/  LEA R19, R18, R19, 0xd ;  /* 0x0000001312137211 */ /* 0x000fc800078e68ff */
[----:B------:R-:W-:-:S05]  /*0e80*/  LEA R27, R0, R19, 0x3 ;  /* 0x00000013001b7211 */ /* 0x000fca00078e18ff */
[----:B------:R-:W-:Y:S01]  /*0e90*/  LDS.64 R18, [R27] ;  /* 0x000000001b127984 */ /* 0x000fe20000000a00 */
[----:B0-----:R-:W-:-:S03]  /*0ea0*/  DADD R14, R16, R14 ;  /* 0x00000000100e7229 */ /* 0x001fc6000000000e */
[----:B------:R-:W0:Y:S05]  /*0eb0*/  LDS.64 R16, [R27+0x8] ;  /* 0x000008001b107984 */ /* 0x000e2a0000000a00 */
[----:B------:R-:W-:Y:S02]  /*0ec0*/  DMUL R14, R14, 0.25 ;  /* 0x3fd000000e0e7828 */ /* 0x000fe40000000000 */
[----:B0-----:R-:W-:Y:S01]  /*0ed0*/  DADD R16, -R18, -R16 ;  /* 0x0000000012107229 */ /* 0x001fe20000000910 */
[----:B------:R-:W0:Y:S07]  /*0ee0*/  LDS.64 R18, [R26] ;  /* 0x000000001a127984 */ /* 0x000e2e0000000a00 */
[----:B0-----:R-:W-:-:S02]  /*0ef0*/  DADD R18, R16, R18 ;  /* 0x0000000010127229 */ /* 0x001fc40000000012 */
[----:B------:R-:W0:Y:S06]  /*0f00*/  LDS.64 R16, [R26+0x8] ;  /* 0x000008001a107984 */ /* 0x000e2c0000000a00 */
[----:B0-----:R-:W-:Y:S02]  /*0f10*/  DADD R16, R18, R16 ;  /* 0x0000000012107229 */ /* 0x001fe40000000010 */
[----:B--2---:R-:W-:Y:S01]  /*0f20*/  DMUL R14, R14, R12 ;  /* 0x0000000c0e0e7228 */ /* 0x004fe20000000000 */
[----:B------:R-:W-:-:S04]  /*0f30*/  IADD3 R12, P3, PT, R0, R5, RZ ;  /* 0x00000005000c7210 */ /* 0x000fc80007f7e0ff */
[----:B------:R-:W-:Y:S02]  /*0f40*/  LEA.HI.X.SX32 R13, R5, RZ, 0x1, P3 ;  /* 0x000000ff050d7211 */ /* 0x000fe400018f0eff */
[----:B------:R-:W-:-:S04]  /*0f50*/  LEA R18, P3, R12, UR4, 0x3 ;  /* 0x000000040c127c11 */ /* 0x000fc8000f8618ff */
[----:B------:R-:W-:Y:S01]  /*0f60*/  LEA.HI.X R19, R12, UR11, R13, 0x3, P3 ;  /* 0x0000000b0c137c11 */ /* 0x000fe200098f1c0d */
[----:B------:R-:W-:Y:S01]  /*0f70*/  DMUL R16, R16, 0.25 ;  /* 0x3fd0000010107828 */ /* 0x000fe20000000000 */
[----:B------:R-:W-:Y:S04]  /*0f80*/  LDS.64 R12, [R25] ;  /* 0x00000000190c7984 */ /* 0x000fe80000000a00 */
[----:B------:R-:W2:Y:S01]  /*0f90*/  LDG.E.64 R18, desc[UR18][R18.64+0x8] ;  /* 0x0000081212127981 */ /* 0x000ea2000c1e1b00 */
[----:B------:R-:W-:-:S04]  /*0fa0*/  IADD3 R27, P3, PT, R0, R9, RZ ;  /* 0x00000009001b7210 */ /* 0x000fc80007f7e0ff */
[----:B------:R-:W-:Y:S01]  /*0fb0*/  LEA.HI.X.SX32 R28, R9, RZ, 0x1, P3 ;  /* 0x000000ff091c7211 */ /* 0x000fe200018f0eff */
[----:B--2---:R-:W-:Y:S01]  /*0fc0*/  DFMA R14, R16, R18, R14 ;  /* 0x00000012100e722b */ /* 0x004fe2000000000e */
[----:B------:R-:W0:Y:S02]  /*0fd0*/  LDS.64 R16, [R25+0x8] ;  /* 0x0000080019107984 */ /* 0x000e240000000a00 */
[----:B0-----:R-:W-:Y:S01]  /*0fe0*/  DADD R16, -R12, R16 ;  /* 0x000000000c107229 */ /* 0x001fe20000000110 */
[----:B------:R-:W-:-:S04]  /*0ff0*/  LEA R12, P3, R27, UR4, 0x3 ;  /* 0x000000041b0c7c11 */ /* 0x000fc8000f8618ff */
[----:B------:R-:W-:-:S06]  /*1000*/  LEA.HI.X R13, R27, UR11, R28, 0x3, P3 ;  /* 0x0000000b1b0d7c11 */ /* 0x000fcc00098f1c1c */
[----:B------:R-:W2:Y:S02]  /*1010*/  LDG.E.64 R12, desc[UR18][R12.64+0x8] ;  /* 0x000008120c0c7981 */ /* 0x000ea4000c1e1b00 */
[----:B--2---:R-:W-:-:S07]  /*1020*/  DFMA R14, R16, R12, R14 ;  /* 0x0000000c100e722b */ /* 0x004fce000000000e */
[----:B------:R0:W-:Y:S01]  /*1030*/  STS.64 [R4+0x6000], R14 ;  /* 0x0060000e04007388 */ /* 0x0001e20000000a00 */
[----:B------:R-:W-:-:S11]  /*1040*/  DADD R10, R10, R14 ;  /* 0x000000000a0a7229 */ /* 0x000fd6000000000e */
.L_x_10:
[----:B------:R-:W-:Y:S05]  /*1050*/  BSYNC.RECONVERGENT B0 ;  /* 0x0000000000007941 */ /* 0x000fea0003800200 */
.L_x_9:
[----:B------:R-:W-:Y:S04]  /*1060*/  BSSY.RECONVERGENT B0, `(.L_x_11) ;  /* 0x000002a000007945 */ /* 0x000fe80003800200 */
[----:B------:R-:W-:Y:S05]  /*1070*/  @!P0 BRA `(.L_x_12) ;  /* 0x0000000000a08947 */ /* 0x000fea0003800000 */
[----:B------:R-:W-:Y:S01]  /*1080*/  IMAD.MOV.U32 R16, RZ, RZ, 0x8 ;  /* 0x00000008ff107424 */ /* 0x000fe200078e00ff */
[----:B0-----:R-:W-:Y:S03]  /*1090*/  LDS.64 R14, [R25+-0x100] ;  /* 0xffff0000190e7984 */ /* 0x001fe60000000a00 */
[----:B------:R-:W-:Y:S01]  /*10a0*/  IMAD.WIDE R16, R23, R16, UR8 ;  /* 0x0000000817107e25 */ /* 0x000fe2000f8e0210 */
[----:B------:R-:W0:Y:S04]  /*10b0*/  LDS.64 R18, [R25+0x100] ;  /* 0x0001000019127984 */ /* 0x000e280000000a00 */
[----:B------:R-:W1:Y:S04]  /*10c0*/  LDS.64 R12, [R26+-0x100] ;  /* 0xffff00001a0c7984 */ /* 0x000e680000000a00 */
[----:B------:R-:W2:Y:S04]  /*10d0*/  LDG.E.64 R16, desc[UR18][R16.64] ;  /* 0x0000001210107981 */ /* 0x000ea8000c1e1b00 */
[----:B------:R-:W-:Y:S01]  /*10e0*/  LDS.64 R28, [R26+0x8] ;  /* 0x000008001a1c7984 */ /* 0x000fe20000000a00 */
[----:B0-----:R-:W-:Y:S01]  /*10f0*/  DADD R18, -R14, R18 ;  /* 0x000000000e127229 */ /* 0x001fe20000000112 */
[----:B------:R-:W-:-:S05]  /*1100*/  MOV R15, 0x8 ;  /* 0x00000008000f7802 */ /* 0x000fca0000000f00 */
[----:B------:R-:W-:-:S06]  /*1110*/  IMAD.WIDE R14, R20, R15, UR8 ;  /* 0x00000008140e7e25 */ /* 0x000fcc000f8e020f */
[----:B------:R-:W3:Y:S01]  /*1120*/  LDG.E.64 R14, desc[UR18][R14.64] ;  /* 0x000000120e0e7981 */ /* 0x000ee2000c1e1b00 */
[----:B-1----:R-:W-:-:S03]  /*1130*/  DADD R18, R18, -R12 ;  /* 0x0000000012127229 */ /* 0x002fc6000000080c */
[----:B------:R-:W0:Y:S05]  /*1140*/  LDS.64 R12, [R26+0x100] ;  /* 0x000100001a0c7984 */ /* 0x000e2a0000000a00 */
[----:B0-----:R-:W-:Y:S02]  /*1150*/  DADD R12, R18, R12 ;  /* 0x00000000120c7229 */ /* 0x001fe4000000000c */
[----:B------:R-:W-:Y:S06]  /*1160*/  LDS.64 R18, [R25] ;  /* 0x0000000019127984 */ /* 0x000fec0000000a00 */
[----:B------:R-:W-:-:S08]  /*1170*/  DMUL R12, R12, 0.25 ;  /* 0x3fd000000c0c7828 */ /* 0x000fd00000000000 */
[----:B--2---:R-:W-:Y:S02]  /*1180*/  DMUL R16, R12, R16 ;  /* 0x000000100c107228 */ /* 0x004fe40000000000 */
[----:B------:R-:W0:Y:S02]  /*1190*/  LDS.64 R12, [R26] ;  /* 0x000000001a0c7984 */ /* 0x000e240000000a00 */
[----:B0-----:R-:W-:Y:S01]  /*11a0*/  DADD R12, -R18, R12 ;  /* 0x00000000120c7229 */ /* 0x001fe2000000010c */
[----:B------:R-:W-:-:S05]  /*11b0*/  MOV R19, 0x8 ;  /* 0x0000000800137802 */ /* 0x000fca0000000f00 */
[----:B------:R-:W-:-:S06]  /*11c0*/  IMAD.WIDE R18, R22, R19, UR8 ;  /* 0x0000000816127e25 */ /* 0x000fcc000f8e0213 */
[----:B------:R-:W2:Y:S01]  /*11d0*/  LDG.E.64 R18, desc[UR18][R18.64] ;  /* 0x0000001212127981 */ /* 0x000ea2000c1e1b00 */
[----:B---3--:R-:W-:-:S03]  /*11e0*/  DFMA R12, R12, R14, R16 ;  /* 0x0000000e0c0c722b */ /* 0x008fc60000000010 */
[----:B------:R-:W-:Y:S04]  /*11f0*/  LDS.64 R16, [R25+-0x8] ;  /* 0xfffff80019107984 */ /* 0x000fe80000000a00 */
[----:B------:R-:W0:Y:S02]  /*1200*/  LDS.64 R14, [R25+0x8] ;  /* 0x00000800190e7984 */ /* 0x000e240000000a00 */
[----:B0-----:R-:W-:Y:S02]  /*1210*/  DADD R16, -R16, R14 ;  /* 0x0000000010107229 */ /* 0x001fe4000000010e */
[----:B------:R-:W0:Y:S06]  /*1220*/  LDS.64 R14, [R26+-0x8] ;  /* 0xfffff8001a0e7984 */ /* 0x000e2c0000000a00 */
[----:B0-----:R-:W-:-:S02]  /*1230*/  DADD R14, R16, -R14 ;  /* 0x00000000100e7229 */ /* 0x001fc4000000080e */
[----:B------:R-:W0:Y:S06]  /*1240*/  LDS.64 R16, [R4+0x5ff8] ;  /* 0x005ff80004107984 */ /* 0x000e2c0000000a00 */
[----:B------:R-:W-:-:S08]  /*1250*/  DADD R14, R14, R28 ;  /* 0x000000000e0e7229 */ /* 0x000fd0000000001c */
[----:B------:R-:W-:Y:S02]  /*1260*/  DMUL R14, R14, 0.25 ;  /* 0x3fd000000e0e7828 */ /* 0x000fe40000000000 */
[----:B0-----:R-:W-:Y:S01]  /*1270*/  DADD R16, R10, -R16 ;  /* 0x000000000a107229 */ /* 0x001fe20000000810 */
[----:B------:R-:W-:-:S04]  /*1280*/  IADD3 R10, P3, PT, R7, UR5, RZ ;  /* 0x00000005070a7c10 */ /* 0x000fc8000ff7e0ff */
[----:B------:R-:W-:Y:S01]  /*1290*/  LEA.HI.X.SX32 R11, R7, RZ, 0x1, P3 ;  /* 0x000000ff070b7211 */ /* 0x000fe200018f0eff */
[----:B--2---:R-:W-:Y:S01]  /*12a0*/  DFMA R14, R14, R18, R12 ;  /* 0x000000120e0e722b */ /* 0x004fe2000000000c */
[----:B------:R-:W-:-:S04]  /*12b0*/  LEA R12, P3, R10, UR26, 0x3 ;  /* 0x0000001a0a0c7c11 */ /* 0x000fc8000f8618ff */
[----:B------:R-:W-:-:S03]  /*12c0*/  LEA.HI.X R13, R10, UR27, R11, 0x3, P3 ;  /* 0x0000001b0a0d7c11 */ /* 0x000fc600098f1c0b */
[--C-:B------:R-:W-:Y:S02]  /*12d0*/  DADD R16, R16, R14.reuse ;  /* 0x0000000010107229 */ /* 0x100fe4000000000e */
[----:B------:R-:W-:-:S05]  /*12e0*/  DADD R10, -RZ, -R14 ;  /* 0x00000000ff0a7229 */ /* 0x000fca000000090e */
[----:B------:R1:W-:Y:S06]  /*12f0*/  STG.E.64 desc[UR18][R12.64], R16 ;  /* 0x000000100c007986 */ /* 0x0003ec000c101b12 */
.L_x_12:
[----:B------:R-:W-:Y:S05]  /*1300*/  BSYNC.RECONVERGENT B0 ;  /* 0x0000000000007941 */ /* 0x000fea0003800200 */
.L_x_11:
[----:B-1----:R-:W1:Y:S01]  /*1310*/  LDC R12, c[0x0][0x3ac] ;  /* 0x0000eb00ff0c7b82 */ /* 0x002e620000000800 */
[----:B------:R-:W-:Y:S01]  /*1320*/  UIADD3 UR16, UPT, UPT, UR16, 0x1, URZ ;  /* 0x0000000110107890 */ /* 0x000fe2000fffe0ff */
[----:B------:R-:W-:Y:S01]  /*1330*/  UMOV UR4, UR13 ;  /* 0x0000000d00047c82 */ /* 0x000fe20008000000 */
[----:B------:R-:W-:Y:S02]  /*1340*/  UMOV UR13, UR12 ;  /* 0x0000000c000d7c82 */ /* 0x000fe40008000000 */
[----:B------:R-:W-:Y:S01]  /*1350*/  UISETP.NE.AND UP0, UPT, UR16, -0x1, UPT ;  /* 0xffffffff1000788c */ /* 0x000fe2000bf05270 */
[C---:B-1----:R-:W-:Y:S02]  /*1360*/  IMAD R7, R12.reuse, UR29, R7 ;  /* 0x0000001d0c077c24 */ /* 0x042fe4000f8e0207 */
[C---:B------:R-:W-:Y:S02]  /*1370*/  IMAD R5, R12.reuse, UR29, R5 ;  /* 0x0000001d0c057c24 */ /* 0x040fe4000f8e0205 */
[----:B------:R-:W-:-:S02]  /*1380*/  IMAD R8, R12, UR29, R8 ;  /* 0x0000001d0c087c24 */ /* 0x000fc4000f8e0208 */
[C---:B------:R-:W-:Y:S02]  /*1390*/  IMAD R9, R12.reuse, UR29, R9 ;  /* 0x0000001d0c097c24 */ /* 0x040fe4000f8e0209 */
[C---:B------:R-:W-:Y:S02]  /*13a0*/  IMAD R21, R12.reuse, UR29, R21 ;  /* 0x0000001d0c157c24 */ /* 0x040fe4000f8e0215 */
[C---:B------:R-:W-:Y:S02]  /*13b0*/  IMAD R24, R12.reuse, UR29, R24 ;  /* 0x0000001d0c187c24 */ /* 0x040fe4000f8e0218 */
[C---:B------:R-:W-:Y:S02]  /*13c0*/  IMAD R6, R12.reuse, UR29, R6 ;  /* 0x0000001d0c067c24 */ /* 0x040fe4000f8e0206 */
[C---:B------:R-:W-:Y:S02]  /*13d0*/  IMAD R22, R12.reuse, UR29, R22 ;  /* 0x0000001d0c167c24 */ /* 0x040fe4000f8e0216 */
[----:B------:R-:W-:-:S02]  /*13e0*/  IMAD R23, R12, UR29, R23 ;  /* 0x0000001d0c177c24 */ /* 0x000fc4000f8e0217 */
[----:B------:R-:W-:Y:S01]  /*13f0*/  IMAD R20, R12, UR29, R20 ;  /* 0x0000001d0c147c24 */ /* 0x000fe2000f8e0214 */
[----:B------:R-:W-:Y:S06]  /*1400*/  BRA.U UP0, `(.L_x_13) ;  /* 0xfffffff500447547 */ /* 0x000fec000b83ffff */
[----:B------:R-:W-:Y:S05]  /*1410*/  EXIT ;  /* 0x000000000000794d */ /* 0x000fea0003800000 */
.L_x_14:
        /* <DEDUP_REMOVED lines=14> */
.L_x_16:


//--------------------- .nv.shared.reserved.0     --------------------------
	.section	.nv.shared.reserved.0,"aw",@nobits
	.weak		__nv_reservedSMEM_offset_0_alias
	.size		__nv_reservedSMEM_offset_0_alias, 0, 64
	.other		__nv_reservedSMEM_offset_0_alias,@"STO_CUDA_RESERVED_SHARED STV_DEFAULT"
__nv_reservedSMEM_offset_0_alias:
	.zero		0
	.zero		64


//--------------------- .nv.shared._Z13diff_6face_v1PKdPdS0_S0_S0_iii --------------------------
	.section	.nv.shared._Z13diff_6face_v1PKdPdS0_S0_S0_iii,"aw",@nobits
	.sectionflags	@""
	.align	8
.nv.shared._Z13diff_6face_v1PKdPdS0_S0_S0_iii:
	.zero		33792


//--------------------- .nv.constant0._Z7map_dVmPdS_PKii --------------------------
	.section	.nv.constant0._Z7map_dVmPdS_PKii,"a",@progbits
	.sectionflags	@""
	.align	4
.nv.constant0._Z7map_dVmPdS_PKii:
	.zero		924


//--------------------- .nv.constant0._Z13diff_6face_v1PKdPdS0_S0_S0_iii --------------------------
	.section	.nv.constant0._Z13diff_6face_v1PKdPdS0_S0_S0_iii,"a",@progbits
	.sectionflags	@""
	.align	4
.nv.constant0._Z13diff_6face_v1PKdPdS0_S0_S0_iii:
	.zero		948


//--------------------- SYMBOLS --------------------------

	.type		.nv.reservedSmem.offset0,@object
	.size		.nv.reservedSmem.offset0,0x4
	.type		.nv.reservedSmem.cap,@object
	.size		.nv.reservedSmem.cap,0x4
